//
// Generated by NVIDIA NVVM Compiler
//
// Compiler Build ID: CL-36424714
// Cuda compilation tools, release 13.0, V13.0.88
// Based on NVVM 20.0.0
//

.version 9.0
.target sm_100
.address_size 64

	// .globl	_Z6kernelPfPhS_ii
.extern .func  (.param .b32 func_retval0) vprintf
(
	.param .b64 vprintf_param_0,
	.param .b64 vprintf_param_1
)
;
.global .align 1 .b8 $str[44] = {84, 104, 101, 32, 111, 117, 116, 112, 117, 116, 32, 111, 102, 32, 113, 117, 97, 110, 116, 105, 122, 97, 116, 105, 111, 110, 32, 105, 115, 32, 97, 115, 32, 102, 111, 108, 108, 111, 119, 115, 58, 32, 10};
.global .align 1 .b8 $str$1[27] = {113, 117, 97, 110, 116, 105, 122, 101, 100, 32, 97, 114, 114, 97, 121, 91, 37, 100, 93, 32, 61, 32, 37, 117, 32, 10};
.global .align 1 .b8 $str$2[46] = {84, 104, 101, 32, 111, 117, 116, 112, 117, 116, 32, 111, 102, 32, 100, 101, 113, 117, 97, 110, 116, 105, 122, 97, 116, 105, 111, 110, 32, 105, 115, 32, 97, 115, 32, 102, 111, 108, 108, 111, 119, 115, 58, 32, 10};
.global .align 1 .b8 $str$3[28] = {100, 101, 113, 117, 97, 110, 116, 105, 122, 101, 100, 32, 97, 114, 114, 97, 121, 91, 37, 100, 93, 32, 61, 32, 37, 102, 10};
.global .align 1 .b8 $str$4[16] = {105, 110, 112, 117, 116, 91, 37, 100, 93, 32, 61, 32, 37, 102, 10};

.visible .entry _Z6kernelPfPhS_ii(
	.param .u64 .ptr .align 1 _Z6kernelPfPhS_ii_param_0,
	.param .u64 .ptr .align 1 _Z6kernelPfPhS_ii_param_1,
	.param .u64 .ptr .align 1 _Z6kernelPfPhS_ii_param_2,
	.param .u32 _Z6kernelPfPhS_ii_param_3,
	.param .u32 _Z6kernelPfPhS_ii_param_4
)
{
	.local .align 16 .b8 	__local_depot0[32];
	.reg .b64 	%SP;
	.reg .b64 	%SPL;
	.reg .pred 	%p<50>;
	.reg .b16 	%rs<3>;
	.reg .b32 	%r<440>;
	.reg .b32 	%f<91>;
	.reg .b64 	%rd<141>;
	.reg .b64 	%fd<60>;

	mov.u64 	%SPL, __local_depot0;
	cvta.local.u64 	%SP, %SPL;
	ld.param.u64 	%rd30, [_Z6kernelPfPhS_ii_param_0];
	ld.param.u64 	%rd31, [_Z6kernelPfPhS_ii_param_1];
	ld.param.u64 	%rd32, [_Z6kernelPfPhS_ii_param_2];
	ld.param.u32 	%r82, [_Z6kernelPfPhS_ii_param_3];
	cvta.to.global.u64 	%rd1, %rd30;
	cvta.to.global.u64 	%rd2, %rd31;
	cvta.to.global.u64 	%rd3, %rd32;
	add.u64 	%rd33, %SP, 16;
	add.u64 	%rd4, %SPL, 16;
	setp.lt.s32 	%p1, %r82, 1;
	@%p1 bra 	$L__BB0_13;
	and.b32  	%r1, %r82, 15;
	setp.lt.u32 	%p2, %r82, 16;
	mov.b32 	%r414, 0;
	@%p2 bra 	$L__BB0_4;
	and.b32  	%r414, %r82, 2147483632;
	mov.b32 	%r412, 0;
	mov.u64 	%rd36, $str$4;
$L__BB0_3:
	.pragma "nounroll";
	mul.wide.u32 	%rd34, %r412, 4;
	add.s64 	%rd35, %rd1, %rd34;
	ld.global.f32 	%f11, [%rd35];
	cvt.f64.f32 	%fd1, %f11;
	st.local.u32 	[%rd4], %r412;
	st.local.f64 	[%rd4+8], %fd1;
	cvta.global.u64 	%rd37, %rd36;
	{ // callseq 0, 0
	.param .b64 param0;
	st.param.b64 	[param0], %rd37;
	.param .b64 param1;
	st.param.b64 	[param1], %rd33;
	.param .b32 retval0;
	call.uni (retval0), 
	vprintf, 
	(
	param0, 
	param1
	);
	ld.param.b32 	%r85, [retval0];
	} // callseq 0
	add.s32 	%r87, %r412, 1;
	ld.global.f32 	%f12, [%rd35+4];
	cvt.f64.f32 	%fd2, %f12;
	st.local.u32 	[%rd4], %r87;
	st.local.f64 	[%rd4+8], %fd2;
	{ // callseq 1, 0
	.param .b64 param0;
	st.param.b64 	[param0], %rd37;
	.param .b64 param1;
	st.param.b64 	[param1], %rd33;
	.param .b32 retval0;
	call.uni (retval0), 
	vprintf, 
	(
	param0, 
	param1
	);
	ld.param.b32 	%r88, [retval0];
	} // callseq 1
	add.s32 	%r90, %r412, 2;
	ld.global.f32 	%f13, [%rd35+8];
	cvt.f64.f32 	%fd3, %f13;
	st.local.u32 	[%rd4], %r90;
	st.local.f64 	[%rd4+8], %fd3;
	{ // callseq 2, 0
	.param .b64 param0;
	st.param.b64 	[param0], %rd37;
	.param .b64 param1;
	st.param.b64 	[param1], %rd33;
	.param .b32 retval0;
	call.uni (retval0), 
	vprintf, 
	(
	param0, 
	param1
	);
	ld.param.b32 	%r91, [retval0];
	} // callseq 2
	add.s32 	%r93, %r412, 3;
	ld.global.f32 	%f14, [%rd35+12];
	cvt.f64.f32 	%fd4, %f14;
	st.local.u32 	[%rd4], %r93;
	st.local.f64 	[%rd4+8], %fd4;
	{ // callseq 3, 0
	.param .b64 param0;
	st.param.b64 	[param0], %rd37;
	.param .b64 param1;
	st.param.b64 	[param1], %rd33;
	.param .b32 retval0;
	call.uni (retval0), 
	vprintf, 
	(
	param0, 
	param1
	);
	ld.param.b32 	%r94, [retval0];
	} // callseq 3
	add.s32 	%r96, %r412, 4;
	ld.global.f32 	%f15, [%rd35+16];
	cvt.f64.f32 	%fd5, %f15;
	st.local.u32 	[%rd4], %r96;
	st.local.f64 	[%rd4+8], %fd5;
	{ // callseq 4, 0
	.param .b64 param0;
	st.param.b64 	[param0], %rd37;
	.param .b64 param1;
	st.param.b64 	[param1], %rd33;
	.param .b32 retval0;
	call.uni (retval0), 
	vprintf, 
	(
	param0, 
	param1
	);
	ld.param.b32 	%r97, [retval0];
	} // callseq 4
	add.s32 	%r99, %r412, 5;
	ld.global.f32 	%f16, [%rd35+20];
	cvt.f64.f32 	%fd6, %f16;
	st.local.u32 	[%rd4], %r99;
	st.local.f64 	[%rd4+8], %fd6;
	{ // callseq 5, 0
	.param .b64 param0;
	st.param.b64 	[param0], %rd37;
	.param .b64 param1;
	st.param.b64 	[param1], %rd33;
	.param .b32 retval0;
	call.uni (retval0), 
	vprintf, 
	(
	param0, 
	param1
	);
	ld.param.b32 	%r100, [retval0];
	} // callseq 5
	add.s32 	%r102, %r412, 6;
	ld.global.f32 	%f17, [%rd35+24];
	cvt.f64.f32 	%fd7, %f17;
	st.local.u32 	[%rd4], %r102;
	st.local.f64 	[%rd4+8], %fd7;
	{ // callseq 6, 0
	.param .b64 param0;
	st.param.b64 	[param0], %rd37;
	.param .b64 param1;
	st.param.b64 	[param1], %rd33;
	.param .b32 retval0;
	call.uni (retval0), 
	vprintf, 
	(
	param0, 
	param1
	);
	ld.param.b32 	%r103, [retval0];
	} // callseq 6
	add.s32 	%r105, %r412, 7;
	ld.global.f32 	%f18, [%rd35+28];
	cvt.f64.f32 	%fd8, %f18;
	st.local.u32 	[%rd4], %r105;
	st.local.f64 	[%rd4+8], %fd8;
	{ // callseq 7, 0
	.param .b64 param0;
	st.param.b64 	[param0], %rd37;
	.param .b64 param1;
	st.param.b64 	[param1], %rd33;
	.param .b32 retval0;
	call.uni (retval0), 
	vprintf, 
	(
	param0, 
	param1
	);
	ld.param.b32 	%r106, [retval0];
	} // callseq 7
	add.s32 	%r108, %r412, 8;
	ld.global.f32 	%f19, [%rd35+32];
	cvt.f64.f32 	%fd9, %f19;
	st.local.u32 	[%rd4], %r108;
	st.local.f64 	[%rd4+8], %fd9;
	{ // callseq 8, 0
	.param .b64 param0;
	st.param.b64 	[param0], %rd37;
	.param .b64 param1;
	st.param.b64 	[param1], %rd33;
	.param .b32 retval0;
	call.uni (retval0), 
	vprintf, 
	(
	param0, 
	param1
	);
	ld.param.b32 	%r109, [retval0];
	} // callseq 8
	add.s32 	%r111, %r412, 9;
	ld.global.f32 	%f20, [%rd35+36];
	cvt.f64.f32 	%fd10, %f20;
	st.local.u32 	[%rd4], %r111;
	st.local.f64 	[%rd4+8], %fd10;
	{ // callseq 9, 0
	.param .b64 param0;
	st.param.b64 	[param0], %rd37;
	.param .b64 param1;
	st.param.b64 	[param1], %rd33;
	.param .b32 retval0;
	call.uni (retval0), 
	vprintf, 
	(
	param0, 
	param1
	);
	ld.param.b32 	%r112, [retval0];
	} // callseq 9
	add.s32 	%r114, %r412, 10;
	ld.global.f32 	%f21, [%rd35+40];
	cvt.f64.f32 	%fd11, %f21;
	st.local.u32 	[%rd4], %r114;
	st.local.f64 	[%rd4+8], %fd11;
	{ // callseq 10, 0
	.param .b64 param0;
	st.param.b64 	[param0], %rd37;
	.param .b64 param1;
	st.param.b64 	[param1], %rd33;
	.param .b32 retval0;
	call.uni (retval0), 
	vprintf, 
	(
	param0, 
	param1
	);
	ld.param.b32 	%r115, [retval0];
	} // callseq 10
	add.s32 	%r117, %r412, 11;
	ld.global.f32 	%f22, [%rd35+44];
	cvt.f64.f32 	%fd12, %f22;
	st.local.u32 	[%rd4], %r117;
	st.local.f64 	[%rd4+8], %fd12;
	{ // callseq 11, 0
	.param .b64 param0;
	st.param.b64 	[param0], %rd37;
	.param .b64 param1;
	st.param.b64 	[param1], %rd33;
	.param .b32 retval0;
	call.uni (retval0), 
	vprintf, 
	(
	param0, 
	param1
	);
	ld.param.b32 	%r118, [retval0];
	} // callseq 11
	add.s32 	%r120, %r412, 12;
	ld.global.f32 	%f23, [%rd35+48];
	cvt.f64.f32 	%fd13, %f23;
	st.local.u32 	[%rd4], %r120;
	st.local.f64 	[%rd4+8], %fd13;
	{ // callseq 12, 0
	.param .b64 param0;
	st.param.b64 	[param0], %rd37;
	.param .b64 param1;
	st.param.b64 	[param1], %rd33;
	.param .b32 retval0;
	call.uni (retval0), 
	vprintf, 
	(
	param0, 
	param1
	);
	ld.param.b32 	%r121, [retval0];
	} // callseq 12
	add.s32 	%r123, %r412, 13;
	ld.global.f32 	%f24, [%rd35+52];
	cvt.f64.f32 	%fd14, %f24;
	st.local.u32 	[%rd4], %r123;
	st.local.f64 	[%rd4+8], %fd14;
	{ // callseq 13, 0
	.param .b64 param0;
	st.param.b64 	[param0], %rd37;
	.param .b64 param1;
	st.param.b64 	[param1], %rd33;
	.param .b32 retval0;
	call.uni (retval0), 
	vprintf, 
	(
	param0, 
	param1
	);
	ld.param.b32 	%r124, [retval0];
	} // callseq 13
	add.s32 	%r126, %r412, 14;
	ld.global.f32 	%f25, [%rd35+56];
	cvt.f64.f32 	%fd15, %f25;
	st.local.u32 	[%rd4], %r126;
	st.local.f64 	[%rd4+8], %fd15;
	{ // callseq 14, 0
	.param .b64 param0;
	st.param.b64 	[param0], %rd37;
	.param .b64 param1;
	st.param.b64 	[param1], %rd33;
	.param .b32 retval0;
	call.uni (retval0), 
	vprintf, 
	(
	param0, 
	param1
	);
	ld.param.b32 	%r127, [retval0];
	} // callseq 14
	add.s32 	%r129, %r412, 15;
	ld.global.f32 	%f26, [%rd35+60];
	cvt.f64.f32 	%fd16, %f26;
	st.local.u32 	[%rd4], %r129;
	st.local.f64 	[%rd4+8], %fd16;
	{ // callseq 15, 0
	.param .b64 param0;
	st.param.b64 	[param0], %rd37;
	.param .b64 param1;
	st.param.b64 	[param1], %rd33;
	.param .b32 retval0;
	call.uni (retval0), 
	vprintf, 
	(
	param0, 
	param1
	);
	ld.param.b32 	%r130, [retval0];
	} // callseq 15
	add.s32 	%r412, %r412, 16;
	setp.ne.s32 	%p3, %r412, %r414;
	@%p3 bra 	$L__BB0_3;
$L__BB0_4:
	setp.eq.s32 	%p4, %r1, 0;
	@%p4 bra 	$L__BB0_13;
	and.b32  	%r6, %r82, 7;
	setp.lt.u32 	%p5, %r1, 8;
	@%p5 bra 	$L__BB0_7;
	mul.wide.u32 	%rd39, %r414, 4;
	add.s64 	%rd40, %rd1, %rd39;
	ld.global.f32 	%f27, [%rd40];
	cvt.f64.f32 	%fd17, %f27;
	st.local.u32 	[%rd4], %r414;
	st.local.f64 	[%rd4+8], %fd17;
	mov.u64 	%rd41, $str$4;
	cvta.global.u64 	%rd42, %rd41;
	add.u64 	%rd43, %SP, 16;
	{ // callseq 16, 0
	.param .b64 param0;
	st.param.b64 	[param0], %rd42;
	.param .b64 param1;
	st.param.b64 	[param1], %rd43;
	.param .b32 retval0;
	call.uni (retval0), 
	vprintf, 
	(
	param0, 
	param1
	);
	ld.param.b32 	%r132, [retval0];
	} // callseq 16
	add.s32 	%r134, %r414, 1;
	ld.global.f32 	%f28, [%rd40+4];
	cvt.f64.f32 	%fd18, %f28;
	st.local.u32 	[%rd4], %r134;
	st.local.f64 	[%rd4+8], %fd18;
	{ // callseq 17, 0
	.param .b64 param0;
	st.param.b64 	[param0], %rd42;
	.param .b64 param1;
	st.param.b64 	[param1], %rd43;
	.param .b32 retval0;
	call.uni (retval0), 
	vprintf, 
	(
	param0, 
	param1
	);
	ld.param.b32 	%r135, [retval0];
	} // callseq 17
	add.s32 	%r137, %r414, 2;
	ld.global.f32 	%f29, [%rd40+8];
	cvt.f64.f32 	%fd19, %f29;
	st.local.u32 	[%rd4], %r137;
	st.local.f64 	[%rd4+8], %fd19;
	{ // callseq 18, 0
	.param .b64 param0;
	st.param.b64 	[param0], %rd42;
	.param .b64 param1;
	st.param.b64 	[param1], %rd43;
	.param .b32 retval0;
	call.uni (retval0), 
	vprintf, 
	(
	param0, 
	param1
	);
	ld.param.b32 	%r138, [retval0];
	} // callseq 18
	add.s32 	%r140, %r414, 3;
	ld.global.f32 	%f30, [%rd40+12];
	cvt.f64.f32 	%fd20, %f30;
	st.local.u32 	[%rd4], %r140;
	st.local.f64 	[%rd4+8], %fd20;
	{ // callseq 19, 0
	.param .b64 param0;
	st.param.b64 	[param0], %rd42;
	.param .b64 param1;
	st.param.b64 	[param1], %rd43;
	.param .b32 retval0;
	call.uni (retval0), 
	vprintf, 
	(
	param0, 
	param1
	);
	ld.param.b32 	%r141, [retval0];
	} // callseq 19
	add.s32 	%r143, %r414, 4;
	ld.global.f32 	%f31, [%rd40+16];
	cvt.f64.f32 	%fd21, %f31;
	st.local.u32 	[%rd4], %r143;
	st.local.f64 	[%rd4+8], %fd21;
	{ // callseq 20, 0
	.param .b64 param0;
	st.param.b64 	[param0], %rd42;
	.param .b64 param1;
	st.param.b64 	[param1], %rd43;
	.param .b32 retval0;
	call.uni (retval0), 
	vprintf, 
	(
	param0, 
	param1
	);
	ld.param.b32 	%r144, [retval0];
	} // callseq 20
	add.s32 	%r146, %r414, 5;
	ld.global.f32 	%f32, [%rd40+20];
	cvt.f64.f32 	%fd22, %f32;
	st.local.u32 	[%rd4], %r146;
	st.local.f64 	[%rd4+8], %fd22;
	{ // callseq 21, 0
	.param .b64 param0;
	st.param.b64 	[param0], %rd42;
	.param .b64 param1;
	st.param.b64 	[param1], %rd43;
	.param .b32 retval0;
	call.uni (retval0), 
	vprintf, 
	(
	param0, 
	param1
	);
	ld.param.b32 	%r147, [retval0];
	} // callseq 21
	add.s32 	%r149, %r414, 6;
	ld.global.f32 	%f33, [%rd40+24];
	cvt.f64.f32 	%fd23, %f33;
	st.local.u32 	[%rd4], %r149;
	st.local.f64 	[%rd4+8], %fd23;
	{ // callseq 22, 0
	.param .b64 param0;
	st.param.b64 	[param0], %rd42;
	.param .b64 param1;
	st.param.b64 	[param1], %rd43;
	.param .b32 retval0;
	call.uni (retval0), 
	vprintf, 
	(
	param0, 
	param1
	);
	ld.param.b32 	%r150, [retval0];
	} // callseq 22
	add.s32 	%r152, %r414, 7;
	ld.global.f32 	%f34, [%rd40+28];
	cvt.f64.f32 	%fd24, %f34;
	st.local.u32 	[%rd4], %r152;
	st.local.f64 	[%rd4+8], %fd24;
	{ // callseq 23, 0
	.param .b64 param0;
	st.param.b64 	[param0], %rd42;
	.param .b64 param1;
	st.param.b64 	[param1], %rd43;
	.param .b32 retval0;
	call.uni (retval0), 
	vprintf, 
	(
	param0, 
	param1
	);
	ld.param.b32 	%r153, [retval0];
	} // callseq 23
	add.s32 	%r414, %r414, 8;
$L__BB0_7:
	setp.eq.s32 	%p6, %r6, 0;
	@%p6 bra 	$L__BB0_13;
	and.b32  	%r9, %r82, 3;
	setp.lt.u32 	%p7, %r6, 4;
	@%p7 bra 	$L__BB0_10;
	mul.wide.u32 	%rd44, %r414, 4;
	add.s64 	%rd45, %rd1, %rd44;
	ld.global.f32 	%f35, [%rd45];
	cvt.f64.f32 	%fd25, %f35;
	st.local.u32 	[%rd4], %r414;
	st.local.f64 	[%rd4+8], %fd25;
	mov.u64 	%rd46, $str$4;
	cvta.global.u64 	%rd47, %rd46;
	add.u64 	%rd48, %SP, 16;
	{ // callseq 24, 0
	.param .b64 param0;
	st.param.b64 	[param0], %rd47;
	.param .b64 param1;
	st.param.b64 	[param1], %rd48;
	.param .b32 retval0;
	call.uni (retval0), 
	vprintf, 
	(
	param0, 
	param1
	);
	ld.param.b32 	%r155, [retval0];
	} // callseq 24
	add.s32 	%r157, %r414, 1;
	ld.global.f32 	%f36, [%rd45+4];
	cvt.f64.f32 	%fd26, %f36;
	st.local.u32 	[%rd4], %r157;
	st.local.f64 	[%rd4+8], %fd26;
	{ // callseq 25, 0
	.param .b64 param0;
	st.param.b64 	[param0], %rd47;
	.param .b64 param1;
	st.param.b64 	[param1], %rd48;
	.param .b32 retval0;
	call.uni (retval0), 
	vprintf, 
	(
	param0, 
	param1
	);
	ld.param.b32 	%r158, [retval0];
	} // callseq 25
	add.s32 	%r160, %r414, 2;
	ld.global.f32 	%f37, [%rd45+8];
	cvt.f64.f32 	%fd27, %f37;
	st.local.u32 	[%rd4], %r160;
	st.local.f64 	[%rd4+8], %fd27;
	{ // callseq 26, 0
	.param .b64 param0;
	st.param.b64 	[param0], %rd47;
	.param .b64 param1;
	st.param.b64 	[param1], %rd48;
	.param .b32 retval0;
	call.uni (retval0), 
	vprintf, 
	(
	param0, 
	param1
	);
	ld.param.b32 	%r161, [retval0];
	} // callseq 26
	add.s32 	%r163, %r414, 3;
	ld.global.f32 	%f38, [%rd45+12];
	cvt.f64.f32 	%fd28, %f38;
	st.local.u32 	[%rd4], %r163;
	st.local.f64 	[%rd4+8], %fd28;
	{ // callseq 27, 0
	.param .b64 param0;
	st.param.b64 	[param0], %rd47;
	.param .b64 param1;
	st.param.b64 	[param1], %rd48;
	.param .b32 retval0;
	call.uni (retval0), 
	vprintf, 
	(
	param0, 
	param1
	);
	ld.param.b32 	%r164, [retval0];
	} // callseq 27
	add.s32 	%r414, %r414, 4;
$L__BB0_10:
	setp.eq.s32 	%p8, %r9, 0;
	@%p8 bra 	$L__BB0_13;
	mov.b32 	%r417, 0;
	mov.u64 	%rd51, $str$4;
	add.u64 	%rd53, %SP, 16;
$L__BB0_12:
	.pragma "nounroll";
	mul.wide.u32 	%rd49, %r414, 4;
	add.s64 	%rd50, %rd1, %rd49;
	ld.global.f32 	%f39, [%rd50];
	cvt.f64.f32 	%fd29, %f39;
	st.local.u32 	[%rd4], %r414;
	st.local.f64 	[%rd4+8], %fd29;
	cvta.global.u64 	%rd52, %rd51;
	{ // callseq 28, 0
	.param .b64 param0;
	st.param.b64 	[param0], %rd52;
	.param .b64 param1;
	st.param.b64 	[param1], %rd53;
	.param .b32 retval0;
	call.uni (retval0), 
	vprintf, 
	(
	param0, 
	param1
	);
	ld.param.b32 	%r167, [retval0];
	} // callseq 28
	add.s32 	%r414, %r414, 1;
	add.s32 	%r417, %r417, 1;
	setp.ne.s32 	%p9, %r417, %r9;
	@%p9 bra 	$L__BB0_12;
$L__BB0_13:
	mov.u32 	%r16, %nctaid.x;
	mov.u32 	%r421, %ctaid.x;
	add.s32 	%r169, %r82, 1;
	shr.u32 	%r170, %r169, 31;
	add.s32 	%r171, %r169, %r170;
	shr.s32 	%r18, %r171, 1;
	mov.u32 	%r19, %tid.x;
	mov.u32 	%r172, %ntid.x;
	mad.lo.s32 	%r430, %r421, %r172, %r19;
	mul.lo.s32 	%r21, %r16, %r172;
	setp.ge.s32 	%p10, %r430, %r18;
	@%p10 bra 	$L__BB0_19;
	cvt.rn.f32.s32 	%f1, %r82;
	mov.u32 	%r418, %r430;
$L__BB0_15:
	shl.b32 	%r25, %r418, 1;
	mul.wide.s32 	%rd54, %r25, 4;
	add.s64 	%rd55, %rd1, %rd54;
	ld.global.f32 	%f89, [%rd55];
	or.b32  	%r419, %r25, 1;
	cvt.rn.f32.s32 	%f40, %r419;
	add.s32 	%r173, %r25, 2;
	cvt.rn.f32.s32 	%f41, %r173;
	min.f32 	%f3, %f41, %f1;
	setp.leu.f32 	%p11, %f3, %f40;
	mov.f32 	%f90, %f89;
	@%p11 bra 	$L__BB0_18;
	mov.f32 	%f90, %f89;
$L__BB0_17:
	mul.wide.s32 	%rd56, %r419, 4;
	add.s64 	%rd57, %rd1, %rd56;
	ld.global.f32 	%f42, [%rd57];
	min.f32 	%f89, %f89, %f42;
	max.f32 	%f90, %f90, %f42;
	add.s32 	%r419, %r419, 1;
	cvt.rn.f32.s32 	%f43, %r419;
	setp.gt.f32 	%p12, %f3, %f43;
	@%p12 bra 	$L__BB0_17;
$L__BB0_18:
	sub.f32 	%f44, %f90, %f89;
	div.rn.f32 	%f45, %f44, 0f437F0000;
	add.s64 	%rd59, %rd2, %rd54;
	st.global.f32 	[%rd59], %f45;
	st.global.f32 	[%rd59+4], %f89;
	add.s32 	%r418, %r418, %r21;
	setp.lt.s32 	%p13, %r418, %r18;
	@%p13 bra 	$L__BB0_15;
$L__BB0_19:
	setp.ge.u32 	%p14, %r421, %r18;
	@%p14 bra 	$L__BB0_31;
	shl.b32 	%r22, %r19, 3;
	shl.b32 	%r174, %r421, 1;
	sub.s32 	%r420, %r82, %r174;
$L__BB0_21:
	shl.b32 	%r175, %r421, 1;
	sub.s32 	%r176, %r82, %r175;
	min.u32 	%r32, %r176, 2;
	cvt.s64.s32 	%rd5, %r175;
	add.s32 	%r177, %r32, 7;
	shr.u32 	%r178, %r177, 3;
	setp.ge.u32 	%p15, %r19, %r178;
	@%p15 bra 	$L__BB0_30;
	min.u32 	%r33, %r420, 2;
	setp.ge.u32 	%p16, %r22, %r33;
	mov.b64 	%rd133, 0;
	@%p16 bra 	$L__BB0_27;
	shl.b64 	%rd62, %rd5, 2;
	add.s64 	%rd6, %rd2, %rd62;
	ld.global.f32 	%f10, [%rd6];
	mov.b64 	%rd133, 0;
	mov.b32 	%r422, 0;
	cvt.f64.f32 	%fd30, %f10;
$L__BB0_24:
	setp.lt.f64 	%p17, %fd30, 0d3DDB7CDFD9D7BDBB;
	mov.b64 	%rd134, 0;
	@%p17 bra 	$L__BB0_26;
	add.s32 	%r180, %r422, %r22;
	cvt.u64.u32 	%rd64, %r180;
	cvt.s64.s32 	%rd65, %r175;
	add.s64 	%rd66, %rd64, %rd65;
	shl.b64 	%rd67, %rd66, 2;
	add.s64 	%rd68, %rd1, %rd67;
	ld.global.f32 	%f46, [%rd68];
	ld.global.f32 	%f47, [%rd6+4];
	sub.f32 	%f48, %f46, %f47;
	div.rn.f32 	%f49, %f48, %f10;
	add.f32 	%f50, %f49, 0f3F000000;
	cvt.rmi.f32.f32 	%f51, %f50;
	cvt.rzi.u32.f32 	%r182, %f51;
	and.b32  	%r183, %r182, 255;
	cvt.u64.u32 	%rd134, %r183;
$L__BB0_26:
	shl.b32 	%r184, %r422, 3;
	shl.b64 	%rd69, %rd134, %r184;
	add.s64 	%rd133, %rd69, %rd133;
	add.s32 	%r422, %r422, 1;
	add.s32 	%r185, %r422, %r22;
	setp.lt.u32 	%p18, %r185, %r32;
	@%p18 bra 	$L__BB0_24;
$L__BB0_27:
	setp.ge.u32 	%p19, %r22, %r33;
	@%p19 bra 	$L__BB0_30;
	cvt.u64.u32 	%rd70, %r175;
	mul.wide.u32 	%rd71, %r18, 8;
	add.s64 	%rd8, %rd71, %rd70;
	mov.b32 	%r423, 0;
$L__BB0_29:
	add.s32 	%r188, %r423, %r22;
	shl.b32 	%r189, %r423, 3;
	shr.u64 	%rd72, %rd133, %r189;
	cvt.u64.u32 	%rd73, %r188;
	add.s64 	%rd74, %rd8, %rd73;
	add.s64 	%rd75, %rd2, %rd74;
	st.global.u8 	[%rd75], %rd72;
	add.s32 	%r423, %r423, 1;
	add.s32 	%r190, %r188, 1;
	setp.lt.u32 	%p20, %r190, %r32;
	@%p20 bra 	$L__BB0_29;
$L__BB0_30:
	add.s32 	%r421, %r421, %r16;
	setp.lt.u32 	%p21, %r421, %r18;
	shl.b32 	%r191, %r16, 1;
	sub.s32 	%r420, %r420, %r191;
	@%p21 bra 	$L__BB0_21;
$L__BB0_31:
	setp.lt.s32 	%p22, %r82, 1;
	mov.u64 	%rd76, $str;
	cvta.global.u64 	%rd77, %rd76;
	{ // callseq 29, 0
	.param .b64 param0;
	st.param.b64 	[param0], %rd77;
	.param .b64 param1;
	st.param.b64 	[param1], 0;
	.param .b32 retval0;
	call.uni (retval0), 
	vprintf, 
	(
	param0, 
	param1
	);
	ld.param.b32 	%r192, [retval0];
	} // callseq 29
	@%p22 bra 	$L__BB0_44;
	and.b32  	%r40, %r82, 15;
	setp.lt.u32 	%p23, %r82, 16;
	mov.b32 	%r426, 0;
	@%p23 bra 	$L__BB0_35;
	and.b32  	%r426, %r82, 2147483632;
	mov.b32 	%r424, 0;
	add.u64 	%rd80, %SP, 0;
	mov.u64 	%rd82, $str$1;
$L__BB0_34:
	.pragma "nounroll";
	cvt.u64.u32 	%rd78, %r424;
	add.s64 	%rd79, %rd2, %rd78;
	ld.global.u8 	%r196, [%rd79];
	cvta.to.local.u64 	%rd81, %rd80;
	st.local.v2.u32 	[%rd81], {%r424, %r196};
	cvta.global.u64 	%rd83, %rd82;
	{ // callseq 30, 0
	.param .b64 param0;
	st.param.b64 	[param0], %rd83;
	.param .b64 param1;
	st.param.b64 	[param1], %rd80;
	.param .b32 retval0;
	call.uni (retval0), 
	vprintf, 
	(
	param0, 
	param1
	);
	ld.param.b32 	%r197, [retval0];
	} // callseq 30
	add.s32 	%r199, %r424, 1;
	ld.global.u8 	%r200, [%rd79+1];
	st.local.v2.u32 	[%rd81], {%r199, %r200};
	{ // callseq 31, 0
	.param .b64 param0;
	st.param.b64 	[param0], %rd83;
	.param .b64 param1;
	st.param.b64 	[param1], %rd80;
	.param .b32 retval0;
	call.uni (retval0), 
	vprintf, 
	(
	param0, 
	param1
	);
	ld.param.b32 	%r201, [retval0];
	} // callseq 31
	add.s32 	%r203, %r424, 2;
	ld.global.u8 	%r204, [%rd79+2];
	st.local.v2.u32 	[%rd81], {%r203, %r204};
	{ // callseq 32, 0
	.param .b64 param0;
	st.param.b64 	[param0], %rd83;
	.param .b64 param1;
	st.param.b64 	[param1], %rd80;
	.param .b32 retval0;
	call.uni (retval0), 
	vprintf, 
	(
	param0, 
	param1
	);
	ld.param.b32 	%r205, [retval0];
	} // callseq 32
	add.s32 	%r207, %r424, 3;
	ld.global.u8 	%r208, [%rd79+3];
	st.local.v2.u32 	[%rd81], {%r207, %r208};
	{ // callseq 33, 0
	.param .b64 param0;
	st.param.b64 	[param0], %rd83;
	.param .b64 param1;
	st.param.b64 	[param1], %rd80;
	.param .b32 retval0;
	call.uni (retval0), 
	vprintf, 
	(
	param0, 
	param1
	);
	ld.param.b32 	%r209, [retval0];
	} // callseq 33
	add.s32 	%r211, %r424, 4;
	ld.global.u8 	%r212, [%rd79+4];
	st.local.v2.u32 	[%rd81], {%r211, %r212};
	{ // callseq 34, 0
	.param .b64 param0;
	st.param.b64 	[param0], %rd83;
	.param .b64 param1;
	st.param.b64 	[param1], %rd80;
	.param .b32 retval0;
	call.uni (retval0), 
	vprintf, 
	(
	param0, 
	param1
	);
	ld.param.b32 	%r213, [retval0];
	} // callseq 34
	add.s32 	%r215, %r424, 5;
	ld.global.u8 	%r216, [%rd79+5];
	st.local.v2.u32 	[%rd81], {%r215, %r216};
	{ // callseq 35, 0
	.param .b64 param0;
	st.param.b64 	[param0], %rd83;
	.param .b64 param1;
	st.param.b64 	[param1], %rd80;
	.param .b32 retval0;
	call.uni (retval0), 
	vprintf, 
	(
	param0, 
	param1
	);
	ld.param.b32 	%r217, [retval0];
	} // callseq 35
	add.s32 	%r219, %r424, 6;
	ld.global.u8 	%r220, [%rd79+6];
	st.local.v2.u32 	[%rd81], {%r219, %r220};
	{ // callseq 36, 0
	.param .b64 param0;
	st.param.b64 	[param0], %rd83;
	.param .b64 param1;
	st.param.b64 	[param1], %rd80;
	.param .b32 retval0;
	call.uni (retval0), 
	vprintf, 
	(
	param0, 
	param1
	);
	ld.param.b32 	%r221, [retval0];
	} // callseq 36
	add.s32 	%r223, %r424, 7;
	ld.global.u8 	%r224, [%rd79+7];
	st.local.v2.u32 	[%rd81], {%r223, %r224};
	{ // callseq 37, 0
	.param .b64 param0;
	st.param.b64 	[param0], %rd83;
	.param .b64 param1;
	st.param.b64 	[param1], %rd80;
	.param .b32 retval0;
	call.uni (retval0), 
	vprintf, 
	(
	param0, 
	param1
	);
	ld.param.b32 	%r225, [retval0];
	} // callseq 37
	add.s32 	%r227, %r424, 8;
	ld.global.u8 	%r228, [%rd79+8];
	st.local.v2.u32 	[%rd81], {%r227, %r228};
	{ // callseq 38, 0
	.param .b64 param0;
	st.param.b64 	[param0], %rd83;
	.param .b64 param1;
	st.param.b64 	[param1], %rd80;
	.param .b32 retval0;
	call.uni (retval0), 
	vprintf, 
	(
	param0, 
	param1
	);
	ld.param.b32 	%r229, [retval0];
	} // callseq 38
	add.s32 	%r231, %r424, 9;
	ld.global.u8 	%r232, [%rd79+9];
	st.local.v2.u32 	[%rd81], {%r231, %r232};
	{ // callseq 39, 0
	.param .b64 param0;
	st.param.b64 	[param0], %rd83;
	.param .b64 param1;
	st.param.b64 	[param1], %rd80;
	.param .b32 retval0;
	call.uni (retval0), 
	vprintf, 
	(
	param0, 
	param1
	);
	ld.param.b32 	%r233, [retval0];
	} // callseq 39
	add.s32 	%r235, %r424, 10;
	ld.global.u8 	%r236, [%rd79+10];
	st.local.v2.u32 	[%rd81], {%r235, %r236};
	{ // callseq 40, 0
	.param .b64 param0;
	st.param.b64 	[param0], %rd83;
	.param .b64 param1;
	st.param.b64 	[param1], %rd80;
	.param .b32 retval0;
	call.uni (retval0), 
	vprintf, 
	(
	param0, 
	param1
	);
	ld.param.b32 	%r237, [retval0];
	} // callseq 40
	add.s32 	%r239, %r424, 11;
	ld.global.u8 	%r240, [%rd79+11];
	st.local.v2.u32 	[%rd81], {%r239, %r240};
	{ // callseq 41, 0
	.param .b64 param0;
	st.param.b64 	[param0], %rd83;
	.param .b64 param1;
	st.param.b64 	[param1], %rd80;
	.param .b32 retval0;
	call.uni (retval0), 
	vprintf, 
	(
	param0, 
	param1
	);
	ld.param.b32 	%r241, [retval0];
	} // callseq 41
	add.s32 	%r243, %r424, 12;
	ld.global.u8 	%r244, [%rd79+12];
	st.local.v2.u32 	[%rd81], {%r243, %r244};
	{ // callseq 42, 0
	.param .b64 param0;
	st.param.b64 	[param0], %rd83;
	.param .b64 param1;
	st.param.b64 	[param1], %rd80;
	.param .b32 retval0;
	call.uni (retval0), 
	vprintf, 
	(
	param0, 
	param1
	);
	ld.param.b32 	%r245, [retval0];
	} // callseq 42
	add.s32 	%r247, %r424, 13;
	ld.global.u8 	%r248, [%rd79+13];
	st.local.v2.u32 	[%rd81], {%r247, %r248};
	{ // callseq 43, 0
	.param .b64 param0;
	st.param.b64 	[param0], %rd83;
	.param .b64 param1;
	st.param.b64 	[param1], %rd80;
	.param .b32 retval0;
	call.uni (retval0), 
	vprintf, 
	(
	param0, 
	param1
	);
	ld.param.b32 	%r249, [retval0];
	} // callseq 43
	add.s32 	%r251, %r424, 14;
	ld.global.u8 	%r252, [%rd79+14];
	st.local.v2.u32 	[%rd81], {%r251, %r252};
	{ // callseq 44, 0
	.param .b64 param0;
	st.param.b64 	[param0], %rd83;
	.param .b64 param1;
	st.param.b64 	[param1], %rd80;
	.param .b32 retval0;
	call.uni (retval0), 
	vprintf, 
	(
	param0, 
	param1
	);
	ld.param.b32 	%r253, [retval0];
	} // callseq 44
	add.s32 	%r255, %r424, 15;
	ld.global.u8 	%r256, [%rd79+15];
	st.local.v2.u32 	[%rd81], {%r255, %r256};
	{ // callseq 45, 0
	.param .b64 param0;
	st.param.b64 	[param0], %rd83;
	.param .b64 param1;
	st.param.b64 	[param1], %rd80;
	.param .b32 retval0;
	call.uni (retval0), 
	vprintf, 
	(
	param0, 
	param1
	);
	ld.param.b32 	%r257, [retval0];
	} // callseq 45
	add.s32 	%r424, %r424, 16;
	setp.ne.s32 	%p24, %r424, %r426;
	@%p24 bra 	$L__BB0_34;
$L__BB0_35:
	setp.eq.s32 	%p25, %r40, 0;
	@%p25 bra 	$L__BB0_44;
	add.u64 	%rd84, %SP, 0;
	add.u64 	%rd13, %SPL, 0;
	and.b32  	%r45, %r82, 7;
	setp.lt.u32 	%p26, %r40, 8;
	@%p26 bra 	$L__BB0_38;
	cvt.u64.u32 	%rd85, %r426;
	add.s64 	%rd86, %rd2, %rd85;
	ld.global.u8 	%r259, [%rd86];
	st.local.v2.u32 	[%rd13], {%r426, %r259};
	mov.u64 	%rd87, $str$1;
	cvta.global.u64 	%rd88, %rd87;
	{ // callseq 46, 0
	.param .b64 param0;
	st.param.b64 	[param0], %rd88;
	.param .b64 param1;
	st.param.b64 	[param1], %rd84;
	.param .b32 retval0;
	call.uni (retval0), 
	vprintf, 
	(
	param0, 
	param1
	);
	ld.param.b32 	%r260, [retval0];
	} // callseq 46
	add.s32 	%r262, %r426, 1;
	ld.global.u8 	%r263, [%rd86+1];
	st.local.v2.u32 	[%rd13], {%r262, %r263};
	{ // callseq 47, 0
	.param .b64 param0;
	st.param.b64 	[param0], %rd88;
	.param .b64 param1;
	st.param.b64 	[param1], %rd84;
	.param .b32 retval0;
	call.uni (retval0), 
	vprintf, 
	(
	param0, 
	param1
	);
	ld.param.b32 	%r264, [retval0];
	} // callseq 47
	add.s32 	%r266, %r426, 2;
	ld.global.u8 	%r267, [%rd86+2];
	st.local.v2.u32 	[%rd13], {%r266, %r267};
	{ // callseq 48, 0
	.param .b64 param0;
	st.param.b64 	[param0], %rd88;
	.param .b64 param1;
	st.param.b64 	[param1], %rd84;
	.param .b32 retval0;
	call.uni (retval0), 
	vprintf, 
	(
	param0, 
	param1
	);
	ld.param.b32 	%r268, [retval0];
	} // callseq 48
	add.s32 	%r270, %r426, 3;
	ld.global.u8 	%r271, [%rd86+3];
	st.local.v2.u32 	[%rd13], {%r270, %r271};
	{ // callseq 49, 0
	.param .b64 param0;
	st.param.b64 	[param0], %rd88;
	.param .b64 param1;
	st.param.b64 	[param1], %rd84;
	.param .b32 retval0;
	call.uni (retval0), 
	vprintf, 
	(
	param0, 
	param1
	);
	ld.param.b32 	%r272, [retval0];
	} // callseq 49
	add.s32 	%r274, %r426, 4;
	ld.global.u8 	%r275, [%rd86+4];
	st.local.v2.u32 	[%rd13], {%r274, %r275};
	{ // callseq 50, 0
	.param .b64 param0;
	st.param.b64 	[param0], %rd88;
	.param .b64 param1;
	st.param.b64 	[param1], %rd84;
	.param .b32 retval0;
	call.uni (retval0), 
	vprintf, 
	(
	param0, 
	param1
	);
	ld.param.b32 	%r276, [retval0];
	} // callseq 50
	add.s32 	%r278, %r426, 5;
	ld.global.u8 	%r279, [%rd86+5];
	st.local.v2.u32 	[%rd13], {%r278, %r279};
	{ // callseq 51, 0
	.param .b64 param0;
	st.param.b64 	[param0], %rd88;
	.param .b64 param1;
	st.param.b64 	[param1], %rd84;
	.param .b32 retval0;
	call.uni (retval0), 
	vprintf, 
	(
	param0, 
	param1
	);
	ld.param.b32 	%r280, [retval0];
	} // callseq 51
	add.s32 	%r282, %r426, 6;
	ld.global.u8 	%r283, [%rd86+6];
	st.local.v2.u32 	[%rd13], {%r282, %r283};
	{ // callseq 52, 0
	.param .b64 param0;
	st.param.b64 	[param0], %rd88;
	.param .b64 param1;
	st.param.b64 	[param1], %rd84;
	.param .b32 retval0;
	call.uni (retval0), 
	vprintf, 
	(
	param0, 
	param1
	);
	ld.param.b32 	%r284, [retval0];
	} // callseq 52
	add.s32 	%r286, %r426, 7;
	ld.global.u8 	%r287, [%rd86+7];
	st.local.v2.u32 	[%rd13], {%r286, %r287};
	{ // callseq 53, 0
	.param .b64 param0;
	st.param.b64 	[param0], %rd88;
	.param .b64 param1;
	st.param.b64 	[param1], %rd84;
	.param .b32 retval0;
	call.uni (retval0), 
	vprintf, 
	(
	param0, 
	param1
	);
	ld.param.b32 	%r288, [retval0];
	} // callseq 53
	add.s32 	%r426, %r426, 8;
$L__BB0_38:
	setp.eq.s32 	%p27, %r45, 0;
	@%p27 bra 	$L__BB0_44;
	and.b32  	%r48, %r82, 3;
	setp.lt.u32 	%p28, %r45, 4;
	@%p28 bra 	$L__BB0_41;
	cvt.u64.u32 	%rd90, %r426;
	add.s64 	%rd91, %rd2, %rd90;
	ld.global.u8 	%r290, [%rd91];
	st.local.v2.u32 	[%rd13], {%r426, %r290};
	mov.u64 	%rd92, $str$1;
	cvta.global.u64 	%rd93, %rd92;
	{ // callseq 54, 0
	.param .b64 param0;
	st.param.b64 	[param0], %rd93;
	.param .b64 param1;
	st.param.b64 	[param1], %rd84;
	.param .b32 retval0;
	call.uni (retval0), 
	vprintf, 
	(
	param0, 
	param1
	);
	ld.param.b32 	%r291, [retval0];
	} // callseq 54
	add.s32 	%r293, %r426, 1;
	ld.global.u8 	%r294, [%rd91+1];
	st.local.v2.u32 	[%rd13], {%r293, %r294};
	{ // callseq 55, 0
	.param .b64 param0;
	st.param.b64 	[param0], %rd93;
	.param .b64 param1;
	st.param.b64 	[param1], %rd84;
	.param .b32 retval0;
	call.uni (retval0), 
	vprintf, 
	(
	param0, 
	param1
	);
	ld.param.b32 	%r295, [retval0];
	} // callseq 55
	add.s32 	%r297, %r426, 2;
	ld.global.u8 	%r298, [%rd91+2];
	st.local.v2.u32 	[%rd13], {%r297, %r298};
	{ // callseq 56, 0
	.param .b64 param0;
	st.param.b64 	[param0], %rd93;
	.param .b64 param1;
	st.param.b64 	[param1], %rd84;
	.param .b32 retval0;
	call.uni (retval0), 
	vprintf, 
	(
	param0, 
	param1
	);
	ld.param.b32 	%r299, [retval0];
	} // callseq 56
	add.s32 	%r301, %r426, 3;
	ld.global.u8 	%r302, [%rd91+3];
	st.local.v2.u32 	[%rd13], {%r301, %r302};
	{ // callseq 57, 0
	.param .b64 param0;
	st.param.b64 	[param0], %rd93;
	.param .b64 param1;
	st.param.b64 	[param1], %rd84;
	.param .b32 retval0;
	call.uni (retval0), 
	vprintf, 
	(
	param0, 
	param1
	);
	ld.param.b32 	%r303, [retval0];
	} // callseq 57
	add.s32 	%r426, %r426, 4;
$L__BB0_41:
	setp.eq.s32 	%p29, %r48, 0;
	@%p29 bra 	$L__BB0_44;
	mov.b32 	%r429, 0;
	mov.u64 	%rd97, $str$1;
$L__BB0_43:
	.pragma "nounroll";
	cvt.u64.u32 	%rd95, %r426;
	add.s64 	%rd96, %rd2, %rd95;
	ld.global.u8 	%r306, [%rd96];
	st.local.v2.u32 	[%rd13], {%r426, %r306};
	cvta.global.u64 	%rd98, %rd97;
	{ // callseq 58, 0
	.param .b64 param0;
	st.param.b64 	[param0], %rd98;
	.param .b64 param1;
	st.param.b64 	[param1], %rd84;
	.param .b32 retval0;
	call.uni (retval0), 
	vprintf, 
	(
	param0, 
	param1
	);
	ld.param.b32 	%r307, [retval0];
	} // callseq 58
	add.s32 	%r426, %r426, 1;
	add.s32 	%r429, %r429, 1;
	setp.ne.s32 	%p30, %r429, %r48;
	@%p30 bra 	$L__BB0_43;
$L__BB0_44:
	shl.b32 	%r309, %r82, 3;
	or.b32  	%r310, %r309, 7;
	shr.s32 	%r311, %r309, 31;
	shr.u32 	%r312, %r311, 29;
	add.s32 	%r313, %r310, %r312;
	shr.s32 	%r55, %r313, 3;
	mad.lo.s32 	%r314, %r82, -7, %r310;
	shr.s32 	%r315, %r314, 31;
	shr.u32 	%r316, %r315, 29;
	add.s32 	%r317, %r314, %r316;
	shr.s32 	%r56, %r317, 3;
	setp.ge.u32 	%p31, %r430, %r56;
	@%p31 bra 	$L__BB0_53;
	mul.wide.u32 	%rd100, %r18, 8;
	add.s64 	%rd14, %rd2, %rd100;
$L__BB0_46:
	shl.b32 	%r58, %r430, 3;
	setp.ge.u32 	%p32, %r58, %r55;
	mov.b64 	%rd138, 0;
	@%p32 bra 	$L__BB0_49;
	cvt.u64.u32 	%rd103, %r58;
	add.s64 	%rd137, %rd14, %rd103;
	mov.b32 	%r432, 1;
	mov.b64 	%rd136, 0;
	mov.u32 	%r431, %r58;
	mov.u64 	%rd138, %rd136;
$L__BB0_48:
	add.s32 	%r319, %r432, -1;
	ld.global.u8 	%rd104, [%rd137];
	cvt.u32.u64 	%r320, %rd136;
	shl.b64 	%rd105, %rd104, %r320;
	or.b64  	%rd138, %rd105, %rd138;
	setp.lt.u32 	%p33, %r319, 7;
	add.s32 	%r431, %r431, 1;
	setp.lt.u32 	%p34, %r431, %r55;
	and.pred  	%p35, %p33, %p34;
	add.s32 	%r432, %r432, 1;
	add.s64 	%rd137, %rd137, 1;
	add.s64 	%rd136, %rd136, 8;
	@%p35 bra 	$L__BB0_48;
$L__BB0_49:
	setp.ge.u32 	%p36, %r58, %r82;
	@%p36 bra 	$L__BB0_52;
	mov.b32 	%r433, 0;
$L__BB0_51:
	add.s32 	%r322, %r433, %r58;
	shl.b32 	%r323, %r433, 3;
	shr.u64 	%rd106, %rd138, %r323;
	cvt.u16.u64 	%rs1, %rd106;
	and.b16  	%rs2, %rs1, 255;
	mul.wide.s32 	%rd107, %r322, 4;
	and.b64  	%rd108, %rd107, -8;
	add.s64 	%rd109, %rd2, %rd108;
	ld.global.f32 	%f52, [%rd109+4];
	ld.global.f32 	%f53, [%rd109];
	cvt.rn.f32.u16 	%f54, %rs2;
	fma.rn.f32 	%f55, %f53, %f54, %f52;
	mul.wide.u32 	%rd110, %r322, 4;
	add.s64 	%rd111, %rd3, %rd110;
	ld.global.f32 	%f56, [%rd111];
	add.f32 	%f57, %f56, %f55;
	st.global.f32 	[%rd111], %f57;
	add.s32 	%r64, %r433, 1;
	setp.lt.u32 	%p37, %r433, 7;
	add.s32 	%r324, %r322, 1;
	setp.lt.u32 	%p38, %r324, %r82;
	and.pred  	%p39, %p37, %p38;
	mov.u32 	%r433, %r64;
	@%p39 bra 	$L__BB0_51;
$L__BB0_52:
	add.s32 	%r430, %r430, %r21;
	setp.lt.u32 	%p40, %r430, %r56;
	@%p40 bra 	$L__BB0_46;
$L__BB0_53:
	setp.lt.s32 	%p41, %r82, 1;
	mov.u64 	%rd112, $str$2;
	cvta.global.u64 	%rd113, %rd112;
	{ // callseq 59, 0
	.param .b64 param0;
	st.param.b64 	[param0], %rd113;
	.param .b64 param1;
	st.param.b64 	[param1], 0;
	.param .b32 retval0;
	call.uni (retval0), 
	vprintf, 
	(
	param0, 
	param1
	);
	ld.param.b32 	%r325, [retval0];
	} // callseq 59
	@%p41 bra 	$L__BB0_66;
	add.u64 	%rd114, %SP, 0;
	add.u64 	%rd23, %SPL, 0;
	and.b32  	%r66, %r82, 15;
	setp.lt.u32 	%p42, %r82, 16;
	mov.b32 	%r436, 0;
	@%p42 bra 	$L__BB0_57;
	and.b32  	%r436, %r82, 2147483632;
	add.s64 	%rd139, %rd3, 32;
	mov.b32 	%r434, 0;
	mov.u64 	%rd115, $str$3;
$L__BB0_56:
	.pragma "nounroll";
	ld.global.f32 	%f58, [%rd139+-32];
	cvt.f64.f32 	%fd31, %f58;
	st.local.u32 	[%rd23], %r434;
	st.local.f64 	[%rd23+8], %fd31;
	cvta.global.u64 	%rd116, %rd115;
	{ // callseq 60, 0
	.param .b64 param0;
	st.param.b64 	[param0], %rd116;
	.param .b64 param1;
	st.param.b64 	[param1], %rd114;
	.param .b32 retval0;
	call.uni (retval0), 
	vprintf, 
	(
	param0, 
	param1
	);
	ld.param.b32 	%r329, [retval0];
	} // callseq 60
	ld.global.f32 	%f59, [%rd139+-28];
	cvt.f64.f32 	%fd32, %f59;
	add.s32 	%r331, %r434, 1;
	st.local.u32 	[%rd23], %r331;
	st.local.f64 	[%rd23+8], %fd32;
	{ // callseq 61, 0
	.param .b64 param0;
	st.param.b64 	[param0], %rd116;
	.param .b64 param1;
	st.param.b64 	[param1], %rd114;
	.param .b32 retval0;
	call.uni (retval0), 
	vprintf, 
	(
	param0, 
	param1
	);
	ld.param.b32 	%r332, [retval0];
	} // callseq 61
	ld.global.f32 	%f60, [%rd139+-24];
	cvt.f64.f32 	%fd33, %f60;
	add.s32 	%r334, %r434, 2;
	st.local.u32 	[%rd23], %r334;
	st.local.f64 	[%rd23+8], %fd33;
	{ // callseq 62, 0
	.param .b64 param0;
	st.param.b64 	[param0], %rd116;
	.param .b64 param1;
	st.param.b64 	[param1], %rd114;
	.param .b32 retval0;
	call.uni (retval0), 
	vprintf, 
	(
	param0, 
	param1
	);
	ld.param.b32 	%r335, [retval0];
	} // callseq 62
	ld.global.f32 	%f61, [%rd139+-20];
	cvt.f64.f32 	%fd34, %f61;
	add.s32 	%r337, %r434, 3;
	st.local.u32 	[%rd23], %r337;
	st.local.f64 	[%rd23+8], %fd34;
	{ // callseq 63, 0
	.param .b64 param0;
	st.param.b64 	[param0], %rd116;
	.param .b64 param1;
	st.param.b64 	[param1], %rd114;
	.param .b32 retval0;
	call.uni (retval0), 
	vprintf, 
	(
	param0, 
	param1
	);
	ld.param.b32 	%r338, [retval0];
	} // callseq 63
	ld.global.f32 	%f62, [%rd139+-16];
	cvt.f64.f32 	%fd35, %f62;
	add.s32 	%r340, %r434, 4;
	st.local.u32 	[%rd23], %r340;
	st.local.f64 	[%rd23+8], %fd35;
	{ // callseq 64, 0
	.param .b64 param0;
	st.param.b64 	[param0], %rd116;
	.param .b64 param1;
	st.param.b64 	[param1], %rd114;
	.param .b32 retval0;
	call.uni (retval0), 
	vprintf, 
	(
	param0, 
	param1
	);
	ld.param.b32 	%r341, [retval0];
	} // callseq 64
	ld.global.f32 	%f63, [%rd139+-12];
	cvt.f64.f32 	%fd36, %f63;
	add.s32 	%r343, %r434, 5;
	st.local.u32 	[%rd23], %r343;
	st.local.f64 	[%rd23+8], %fd36;
	{ // callseq 65, 0
	.param .b64 param0;
	st.param.b64 	[param0], %rd116;
	.param .b64 param1;
	st.param.b64 	[param1], %rd114;
	.param .b32 retval0;
	call.uni (retval0), 
	vprintf, 
	(
	param0, 
	param1
	);
	ld.param.b32 	%r344, [retval0];
	} // callseq 65
	ld.global.f32 	%f64, [%rd139+-8];
	cvt.f64.f32 	%fd37, %f64;
	add.s32 	%r346, %r434, 6;
	st.local.u32 	[%rd23], %r346;
	st.local.f64 	[%rd23+8], %fd37;
	{ // callseq 66, 0
	.param .b64 param0;
	st.param.b64 	[param0], %rd116;
	.param .b64 param1;
	st.param.b64 	[param1], %rd114;
	.param .b32 retval0;
	call.uni (retval0), 
	vprintf, 
	(
	param0, 
	param1
	);
	ld.param.b32 	%r347, [retval0];
	} // callseq 66
	ld.global.f32 	%f65, [%rd139+-4];
	cvt.f64.f32 	%fd38, %f65;
	add.s32 	%r349, %r434, 7;
	st.local.u32 	[%rd23], %r349;
	st.local.f64 	[%rd23+8], %fd38;
	{ // callseq 67, 0
	.param .b64 param0;
	st.param.b64 	[param0], %rd116;
	.param .b64 param1;
	st.param.b64 	[param1], %rd114;
	.param .b32 retval0;
	call.uni (retval0), 
	vprintf, 
	(
	param0, 
	param1
	);
	ld.param.b32 	%r350, [retval0];
	} // callseq 67
	ld.global.f32 	%f66, [%rd139];
	cvt.f64.f32 	%fd39, %f66;
	add.s32 	%r352, %r434, 8;
	st.local.u32 	[%rd23], %r352;
	st.local.f64 	[%rd23+8], %fd39;
	{ // callseq 68, 0
	.param .b64 param0;
	st.param.b64 	[param0], %rd116;
	.param .b64 param1;
	st.param.b64 	[param1], %rd114;
	.param .b32 retval0;
	call.uni (retval0), 
	vprintf, 
	(
	param0, 
	param1
	);
	ld.param.b32 	%r353, [retval0];
	} // callseq 68
	ld.global.f32 	%f67, [%rd139+4];
	cvt.f64.f32 	%fd40, %f67;
	add.s32 	%r355, %r434, 9;
	st.local.u32 	[%rd23], %r355;
	st.local.f64 	[%rd23+8], %fd40;
	{ // callseq 69, 0
	.param .b64 param0;
	st.param.b64 	[param0], %rd116;
	.param .b64 param1;
	st.param.b64 	[param1], %rd114;
	.param .b32 retval0;
	call.uni (retval0), 
	vprintf, 
	(
	param0, 
	param1
	);
	ld.param.b32 	%r356, [retval0];
	} // callseq 69
	ld.global.f32 	%f68, [%rd139+8];
	cvt.f64.f32 	%fd41, %f68;
	add.s32 	%r358, %r434, 10;
	st.local.u32 	[%rd23], %r358;
	st.local.f64 	[%rd23+8], %fd41;
	{ // callseq 70, 0
	.param .b64 param0;
	st.param.b64 	[param0], %rd116;
	.param .b64 param1;
	st.param.b64 	[param1], %rd114;
	.param .b32 retval0;
	call.uni (retval0), 
	vprintf, 
	(
	param0, 
	param1
	);
	ld.param.b32 	%r359, [retval0];
	} // callseq 70
	ld.global.f32 	%f69, [%rd139+12];
	cvt.f64.f32 	%fd42, %f69;
	add.s32 	%r361, %r434, 11;
	st.local.u32 	[%rd23], %r361;
	st.local.f64 	[%rd23+8], %fd42;
	{ // callseq 71, 0
	.param .b64 param0;
	st.param.b64 	[param0], %rd116;
	.param .b64 param1;
	st.param.b64 	[param1], %rd114;
	.param .b32 retval0;
	call.uni (retval0), 
	vprintf, 
	(
	param0, 
	param1
	);
	ld.param.b32 	%r362, [retval0];
	} // callseq 71
	ld.global.f32 	%f70, [%rd139+16];
	cvt.f64.f32 	%fd43, %f70;
	add.s32 	%r364, %r434, 12;
	st.local.u32 	[%rd23], %r364;
	st.local.f64 	[%rd23+8], %fd43;
	{ // callseq 72, 0
	.param .b64 param0;
	st.param.b64 	[param0], %rd116;
	.param .b64 param1;
	st.param.b64 	[param1], %rd114;
	.param .b32 retval0;
	call.uni (retval0), 
	vprintf, 
	(
	param0, 
	param1
	);
	ld.param.b32 	%r365, [retval0];
	} // callseq 72
	ld.global.f32 	%f71, [%rd139+20];
	cvt.f64.f32 	%fd44, %f71;
	add.s32 	%r367, %r434, 13;
	st.local.u32 	[%rd23], %r367;
	st.local.f64 	[%rd23+8], %fd44;
	{ // callseq 73, 0
	.param .b64 param0;
	st.param.b64 	[param0], %rd116;
	.param .b64 param1;
	st.param.b64 	[param1], %rd114;
	.param .b32 retval0;
	call.uni (retval0), 
	vprintf, 
	(
	param0, 
	param1
	);
	ld.param.b32 	%r368, [retval0];
	} // callseq 73
	ld.global.f32 	%f72, [%rd139+24];
	cvt.f64.f32 	%fd45, %f72;
	add.s32 	%r370, %r434, 14;
	st.local.u32 	[%rd23], %r370;
	st.local.f64 	[%rd23+8], %fd45;
	{ // callseq 74, 0
	.param .b64 param0;
	st.param.b64 	[param0], %rd116;
	.param .b64 param1;
	st.param.b64 	[param1], %rd114;
	.param .b32 retval0;
	call.uni (retval0), 
	vprintf, 
	(
	param0, 
	param1
	);
	ld.param.b32 	%r371, [retval0];
	} // callseq 74
	ld.global.f32 	%f73, [%rd139+28];
	cvt.f64.f32 	%fd46, %f73;
	add.s32 	%r373, %r434, 15;
	st.local.u32 	[%rd23], %r373;
	st.local.f64 	[%rd23+8], %fd46;
	{ // callseq 75, 0
	.param .b64 param0;
	st.param.b64 	[param0], %rd116;
	.param .b64 param1;
	st.param.b64 	[param1], %rd114;
	.param .b32 retval0;
	call.uni (retval0), 
	vprintf, 
	(
	param0, 
	param1
	);
	ld.param.b32 	%r374, [retval0];
	} // callseq 75
	add.s64 	%rd139, %rd139, 64;
	add.s32 	%r434, %r434, 16;
	setp.ne.s32 	%p43, %r434, %r436;
	@%p43 bra 	$L__BB0_56;
$L__BB0_57:
	setp.eq.s32 	%p44, %r66, 0;
	@%p44 bra 	$L__BB0_66;
	and.b32  	%r71, %r82, 7;
	setp.lt.u32 	%p45, %r66, 8;
	@%p45 bra 	$L__BB0_60;
	mul.wide.u32 	%rd118, %r436, 4;
	add.s64 	%rd119, %rd3, %rd118;
	ld.global.f32 	%f74, [%rd119];
	cvt.f64.f32 	%fd47, %f74;
	st.local.u32 	[%rd23], %r436;
	st.local.f64 	[%rd23+8], %fd47;
	mov.u64 	%rd120, $str$3;
	cvta.global.u64 	%rd121, %rd120;
	add.u64 	%rd122, %SP, 0;
	{ // callseq 76, 0
	.param .b64 param0;
	st.param.b64 	[param0], %rd121;
	.param .b64 param1;
	st.param.b64 	[param1], %rd122;
	.param .b32 retval0;
	call.uni (retval0), 
	vprintf, 
	(
	param0, 
	param1
	);
	ld.param.b32 	%r376, [retval0];
	} // callseq 76
	add.s32 	%r378, %r436, 1;
	ld.global.f32 	%f75, [%rd119+4];
	cvt.f64.f32 	%fd48, %f75;
	st.local.u32 	[%rd23], %r378;
	st.local.f64 	[%rd23+8], %fd48;
	{ // callseq 77, 0
	.param .b64 param0;
	st.param.b64 	[param0], %rd121;
	.param .b64 param1;
	st.param.b64 	[param1], %rd122;
	.param .b32 retval0;
	call.uni (retval0), 
	vprintf, 
	(
	param0, 
	param1
	);
	ld.param.b32 	%r379, [retval0];
	} // callseq 77
	add.s32 	%r381, %r436, 2;
	ld.global.f32 	%f76, [%rd119+8];
	cvt.f64.f32 	%fd49, %f76;
	st.local.u32 	[%rd23], %r381;
	st.local.f64 	[%rd23+8], %fd49;
	{ // callseq 78, 0
	.param .b64 param0;
	st.param.b64 	[param0], %rd121;
	.param .b64 param1;
	st.param.b64 	[param1], %rd122;
	.param .b32 retval0;
	call.uni (retval0), 
	vprintf, 
	(
	param0, 
	param1
	);
	ld.param.b32 	%r382, [retval0];
	} // callseq 78
	add.s32 	%r384, %r436, 3;
	ld.global.f32 	%f77, [%rd119+12];
	cvt.f64.f32 	%fd50, %f77;
	st.local.u32 	[%rd23], %r384;
	st.local.f64 	[%rd23+8], %fd50;
	{ // callseq 79, 0
	.param .b64 param0;
	st.param.b64 	[param0], %rd121;
	.param .b64 param1;
	st.param.b64 	[param1], %rd122;
	.param .b32 retval0;
	call.uni (retval0), 
	vprintf, 
	(
	param0, 
	param1
	);
	ld.param.b32 	%r385, [retval0];
	} // callseq 79
	add.s32 	%r387, %r436, 4;
	ld.global.f32 	%f78, [%rd119+16];
	cvt.f64.f32 	%fd51, %f78;
	st.local.u32 	[%rd23], %r387;
	st.local.f64 	[%rd23+8], %fd51;
	{ // callseq 80, 0
	.param .b64 param0;
	st.param.b64 	[param0], %rd121;
	.param .b64 param1;
	st.param.b64 	[param1], %rd122;
	.param .b32 retval0;
	call.uni (retval0), 
	vprintf, 
	(
	param0, 
	param1
	);
	ld.param.b32 	%r388, [retval0];
	} // callseq 80
	add.s32 	%r390, %r436, 5;
	ld.global.f32 	%f79, [%rd119+20];
	cvt.f64.f32 	%fd52, %f79;
	st.local.u32 	[%rd23], %r390;
	st.local.f64 	[%rd23+8], %fd52;
	{ // callseq 81, 0
	.param .b64 param0;
	st.param.b64 	[param0], %rd121;
	.param .b64 param1;
	st.param.b64 	[param1], %rd122;
	.param .b32 retval0;
	call.uni (retval0), 
	vprintf, 
	(
	param0, 
	param1
	);
	ld.param.b32 	%r391, [retval0];
	} // callseq 81
	add.s32 	%r393, %r436, 6;
	ld.global.f32 	%f80, [%rd119+24];
	cvt.f64.f32 	%fd53, %f80;
	st.local.u32 	[%rd23], %r393;
	st.local.f64 	[%rd23+8], %fd53;
	{ // callseq 82, 0
	.param .b64 param0;
	st.param.b64 	[param0], %rd121;
	.param .b64 param1;
	st.param.b64 	[param1], %rd122;
	.param .b32 retval0;
	call.uni (retval0), 
	vprintf, 
	(
	param0, 
	param1
	);
	ld.param.b32 	%r394, [retval0];
	} // callseq 82
	add.s32 	%r396, %r436, 7;
	ld.global.f32 	%f81, [%rd119+28];
	cvt.f64.f32 	%fd54, %f81;
	st.local.u32 	[%rd23], %r396;
	st.local.f64 	[%rd23+8], %fd54;
	{ // callseq 83, 0
	.param .b64 param0;
	st.param.b64 	[param0], %rd121;
	.param .b64 param1;
	st.param.b64 	[param1], %rd122;
	.param .b32 retval0;
	call.uni (retval0), 
	vprintf, 
	(
	param0, 
	param1
	);
	ld.param.b32 	%r397, [retval0];
	} // callseq 83
	add.s32 	%r436, %r436, 8;
$L__BB0_60:
	setp.eq.s32 	%p46, %r71, 0;
	@%p46 bra 	$L__BB0_66;
	and.b32  	%r74, %r82, 3;
	setp.lt.u32 	%p47, %r71, 4;
	@%p47 bra 	$L__BB0_63;
	mul.wide.u32 	%rd123, %r436, 4;
	add.s64 	%rd124, %rd3, %rd123;
	ld.global.f32 	%f82, [%rd124];
	cvt.f64.f32 	%fd55, %f82;
	st.local.u32 	[%rd23], %r436;
	st.local.f64 	[%rd23+8], %fd55;
	mov.u64 	%rd125, $str$3;
	cvta.global.u64 	%rd126, %rd125;
	add.u64 	%rd127, %SP, 0;
	{ // callseq 84, 0
	.param .b64 param0;
	st.param.b64 	[param0], %rd126;
	.param .b64 param1;
	st.param.b64 	[param1], %rd127;
	.param .b32 retval0;
	call.uni (retval0), 
	vprintf, 
	(
	param0, 
	param1
	);
	ld.param.b32 	%r399, [retval0];
	} // callseq 84
	add.s32 	%r401, %r436, 1;
	ld.global.f32 	%f83, [%rd124+4];
	cvt.f64.f32 	%fd56, %f83;
	st.local.u32 	[%rd23], %r401;
	st.local.f64 	[%rd23+8], %fd56;
	{ // callseq 85, 0
	.param .b64 param0;
	st.param.b64 	[param0], %rd126;
	.param .b64 param1;
	st.param.b64 	[param1], %rd127;
	.param .b32 retval0;
	call.uni (retval0), 
	vprintf, 
	(
	param0, 
	param1
	);
	ld.param.b32 	%r402, [retval0];
	} // callseq 85
	add.s32 	%r404, %r436, 2;
	ld.global.f32 	%f84, [%rd124+8];
	cvt.f64.f32 	%fd57, %f84;
	st.local.u32 	[%rd23], %r404;
	st.local.f64 	[%rd23+8], %fd57;
	{ // callseq 86, 0
	.param .b64 param0;
	st.param.b64 	[param0], %rd126;
	.param .b64 param1;
	st.param.b64 	[param1], %rd127;
	.param .b32 retval0;
	call.uni (retval0), 
	vprintf, 
	(
	param0, 
	param1
	);
	ld.param.b32 	%r405, [retval0];
	} // callseq 86
	add.s32 	%r407, %r436, 3;
	ld.global.f32 	%f85, [%rd124+12];
	cvt.f64.f32 	%fd58, %f85;
	st.local.u32 	[%rd23], %r407;
	st.local.f64 	[%rd23+8], %fd58;
	{ // callseq 87, 0
	.param .b64 param0;
	st.param.b64 	[param0], %rd126;
	.param .b64 param1;
	st.param.b64 	[param1], %rd127;
	.param .b32 retval0;
	call.uni (retval0), 
	vprintf, 
	(
	param0, 
	param1
	);
	ld.param.b32 	%r408, [retval0];
	} // callseq 87
	add.s32 	%r436, %r436, 4;
$L__BB0_63:
	setp.eq.s32 	%p48, %r74, 0;
	@%p48 bra 	$L__BB0_66;
	mul.wide.u32 	%rd128, %r436, 4;
	add.s64 	%rd140, %rd3, %rd128;
	neg.s32 	%r438, %r74;
	mov.u64 	%rd129, $str$3;
	add.u64 	%rd131, %SP, 0;
$L__BB0_65:
	.pragma "nounroll";
	ld.global.f32 	%f86, [%rd140];
	cvt.f64.f32 	%fd59, %f86;
	st.local.u32 	[%rd23], %r436;
	st.local.f64 	[%rd23+8], %fd59;
	cvta.global.u64 	%rd130, %rd129;
	{ // callseq 88, 0
	.param .b64 param0;
	st.param.b64 	[param0], %rd130;
	.param .b64 param1;
	st.param.b64 	[param1], %rd131;
	.param .b32 retval0;
	call.uni (retval0), 
	vprintf, 
	(
	param0, 
	param1
	);
	ld.param.b32 	%r410, [retval0];
	} // callseq 88
	add.s32 	%r436, %r436, 1;
	add.s64 	%rd140, %rd140, 4;
	add.s32 	%r438, %r438, 1;
	setp.ne.s32 	%p49, %r438, 0;
	@%p49 bra 	$L__BB0_65;
$L__BB0_66:
	ret;

}
	// .globl	_Z9initArrayPfif
.visible .entry _Z9initArrayPfif(
	.param .u64 .ptr .align 1 _Z9initArrayPfif_param_0,
	.param .u32 _Z9initArrayPfif_param_1,
	.param .f32 _Z9initArrayPfif_param_2
)
{
	.reg .pred 	%p<3>;
	.reg .b32 	%r<11>;
	.reg .b32 	%f<2>;
	.reg .b64 	%rd<5>;

	ld.param.u64 	%rd2, [_Z9initArrayPfif_param_0];
	ld.param.u32 	%r6, [_Z9initArrayPfif_param_1];
	ld.param.f32 	%f1, [_Z9initArrayPfif_param_2];
	mov.u32 	%r7, %ctaid.x;
	mov.u32 	%r1, %ntid.x;
	mov.u32 	%r8, %tid.x;
	mad.lo.s32 	%r10, %r7, %r1, %r8;
	setp.ge.s32 	%p1, %r10, %r6;
	@%p1 bra 	$L__BB1_3;
	mov.u32 	%r9, %nctaid.x;
	mul.lo.s32 	%r3, %r9, %r1;
	cvta.to.global.u64 	%rd1, %rd2;
$L__BB1_2:
	mul.wide.s32 	%rd3, %r10, 4;
	add.s64 	%rd4, %rd1, %rd3;
	st.global.f32 	[%rd4], %f1;
	add.s32 	%r10, %r10, %r3;
	setp.lt.s32 	%p2, %r10, %r6;
	@%p2 bra 	$L__BB1_2;
$L__BB1_3:
	ret;

}


// ===== COMPILED SASS (sm_100) =====

	.target	sm_100

	.elftype	@"ET_EXEC"


//--------------------- .note.nv.tkinfo           --------------------------
	.section	.note.nv.tkinfo,"",@"SHT_NOTE"
	.sectionflags	@"SHF_NOTE_NV_TKINFO"
	.tkinfo
        /*0018*/ 	.word	0x00000002
        /*0030*/ 	.string	""
        /*0030*/ 	.string	"ptxas"
        /*0030*/ 	.string	"Cuda compilation tools, release 13.0, V13.0.88"
        /*0030*/ 	.string	"Build cuda_13.0.r13.0/compiler.36424714_0"
        /*0030*/ 	.string	"-arch sm_100 -m 64 "



//--------------------- .note.nv.cuinfo           --------------------------
	.section	.note.nv.cuinfo,"",@"SHT_NOTE"
	.sectionflags	@"SHF_NOTE_NV_CUINFO"
        /*0018*/ 	.short	0x0002
        /*001a*/ 	.short	0x0064
        /*001c*/ 	.short	0x0082
	.zero		2


//--------------------- .nv.info                  --------------------------
	.section	.nv.info,"",@"SHT_CUDA_INFO"
	.align	4


	//----- nvinfo : EIATTR_REGCOUNT
	.align		4
        /*0000*/ 	.byte	0x04, 0x2f
        /*0002*/ 	.short	(.L_6 - .L_5)
	.align		4
.L_5:
        /*0004*/ 	.word	index@(_Z6kernelPfPhS_ii)
        /*0008*/ 	.word	0x00000022


	//----- nvinfo : EIATTR_FRAME_SIZE
	.align		4
.L_6:
        /*000c*/ 	.byte	0x04, 0x11
        /*000e*/ 	.short	(.L_8 - .L_7)
	.align		4
.L_7:
        /*0010*/ 	.word	index@($__internal_0_$__cuda_sm3x_div_rn_noftz_f32_slowpath)
        /*0014*/ 	.word	0x00000020


	//----- nvinfo : EIATTR_FRAME_SIZE
	.align		4
.L_8:
        /*0018*/ 	.byte	0x04, 0x11
        /*001a*/ 	.short	(.L_10 - .L_9)
	.align		4
.L_9:
        /*001c*/ 	.word	index@(_Z6kernelPfPhS_ii)
        /*0020*/ 	.word	0x00000020


	//----- nvinfo : EIATTR_REGCOUNT
	.align		4
.L_10:
        /*0024*/ 	.byte	0x04, 0x2f
        /*0026*/ 	.short	(.L_12 - .L_11)
	.align		4
.L_11:
        /*0028*/ 	.word	index@(_Z9initArrayPfif)
        /*002c*/ 	.word	0x0000000c


	//----- nvinfo : EIATTR_FRAME_SIZE
	.align		4
.L_12:
        /*0030*/ 	.byte	0x04, 0x11
        /*0032*/ 	.short	(.L_14 - .L_13)
	.align		4
.L_13:
        /*0034*/ 	.word	index@(_Z9initArrayPfif)
        /*0038*/ 	.word	0x00000000


	//----- nvinfo : EIATTR_MIN_STACK_SIZE
	.align		4
.L_14:
        /*003c*/ 	.byte	0x04, 0x12
        /*003e*/ 	.short	(.L_16 - .L_15)
	.align		4
.L_15:
        /*0040*/ 	.word	index@(_Z9initArrayPfif)
        /*0044*/ 	.word	0x00000000


	//----- nvinfo : EIATTR_MIN_STACK_SIZE
	.align		4
.L_16:
        /*0048*/ 	.byte	0x04, 0x12
        /*004a*/ 	.short	(.L_18 - .L_17)
	.align		4
.L_17:
        /*004c*/ 	.word	index@(_Z6kernelPfPhS_ii)
        /*0050*/ 	.word	0x00000020
.L_18:


//--------------------- .nv.compat                --------------------------
	.section	.nv.compat,"",@"SHT_CUDA_COMPAT_INFO"
	.align	4
        /*0000*/ 	.byte	0x02, 0x09, 0x00, 0x00, 0x02, 0x02, 0x01, 0x00, 0x02, 0x05, 0x05, 0x00, 0x03, 0x07, 0x01, 0x01
        /*0010*/ 	.byte	0x02, 0x03, 0x00, 0x00, 0x02, 0x06, 0x01, 0x00, 0x04, 0x0b, 0x08, 0x00, 0x01, 0x00, 0x00, 0x00
        /*0020*/ 	.byte	0x00, 0x00, 0x00, 0x00


//--------------------- .nv.info._Z9initArrayPfif --------------------------
	.section	.nv.info._Z9initArrayPfif,"",@"SHT_CUDA_INFO"
	.sectionflags	@""
	.align	4


	//----- nvinfo : EIATTR_CUDA_API_VERSION
	.align		4
        /*0000*/ 	.byte	0x04, 0x37
        /*0002*/ 	.short	(.L_20 - .L_19)
.L_19:
        /*0004*/ 	.word	0x00000082


	//----- nvinfo : EIATTR_KPARAM_INFO
	.align		4
.L_20:
        /*0008*/ 	.byte	0x04, 0x17
        /*000a*/ 	.short	(.L_22 - .L_21)
.L_21:
        /*000c*/ 	.word	0x00000000
        /*0010*/ 	.short	0x0002
        /*0012*/ 	.short	0x000c
        /*0014*/ 	.byte	0x00, 0xf0, 0x11, 0x00


	//----- nvinfo : EIATTR_KPARAM_INFO
	.align		4
.L_22:
        /*0018*/ 	.byte	0x04, 0x17
        /*001a*/ 	.short	(.L_24 - .L_23)
.L_23:
        /*001c*/ 	.word	0x00000000
        /*0020*/ 	.short	0x0001
        /*0022*/ 	.short	0x0008
        /*0024*/ 	.byte	0x00, 0xf0, 0x11, 0x00


	//----- nvinfo : EIATTR_KPARAM_INFO
	.align		4
.L_24:
        /*0028*/ 	.byte	0x04, 0x17
        /*002a*/ 	.short	(.L_26 - .L_25)
.L_25:
        /*002c*/ 	.word	0x00000000
        /*0030*/ 	.short	0x0000
        /*0032*/ 	.short	0x0000
        /*0034*/ 	.byte	0x00, 0xf5, 0x21, 0x00


	//----- nvinfo : EIATTR_SPARSE_MMA_MASK
	.align		4
.L_26:
        /*0038*/ 	.byte	0x03, 0x50
        /*003a*/ 	.short	0x0000


	//----- nvinfo : EIATTR_MAXREG_COUNT
	.align		4
        /*003c*/ 	.byte	0x03, 0x1b
        /*003e*/ 	.short	0x00ff


	//----- nvinfo : EIATTR_MERCURY_ISA_VERSION
	.align		4
        /*0040*/ 	.byte	0x03, 0x5f
        /*0042*/ 	.short	0x0101


	//----- nvinfo : EIATTR_VRC_CTA_INIT_COUNT
	.align		4
        /*0044*/ 	.byte	0x02, 0x4a
	.zero		1
	.zero		1


	//----- nvinfo : EIATTR_EXIT_INSTR_OFFSETS
	.align		4
        /*0048*/ 	.byte	0x04, 0x1c
        /*004a*/ 	.short	(.L_28 - .L_27)


	//   ....[0]....
.L_27:
        /*004c*/ 	.word	0x00000070


	//   ....[1]....
        /*0050*/ 	.word	0x00000120


	//----- nvinfo : EIATTR_CRS_STACK_SIZE
	.align		4
.L_28:
        /*0054*/ 	.byte	0x04, 0x1e
        /*0056*/ 	.short	(.L_30 - .L_29)
.L_29:
        /*0058*/ 	.word	0x00000000


	//----- nvinfo : EIATTR_CBANK_PARAM_SIZE
	.align		4
.L_30:
        /*005c*/ 	.byte	0x03, 0x19
        /*005e*/ 	.short	0x0010


	//----- nvinfo : EIATTR_PARAM_CBANK
	.align		4
        /*0060*/ 	.byte	0x04, 0x0a
        /*0062*/ 	.short	(.L_32 - .L_31)
	.align		4
.L_31:
        /*0064*/ 	.word	index@(.nv.constant0._Z9initArrayPfif)
        /*0068*/ 	.short	0x0380
        /*006a*/ 	.short	0x0010


	//----- nvinfo : EIATTR_SW_WAR
	.align		4
.L_32:
        /*006c*/ 	.byte	0x04, 0x36
        /*006e*/ 	.short	(.L_34 - .L_33)
.L_33:
        /*0070*/ 	.word	0x00000008
.L_34:


//--------------------- .nv.info._Z6kernelPfPhS_ii --------------------------
	.section	.nv.info._Z6kernelPfPhS_ii,"",@"SHT_CUDA_INFO"
	.sectionflags	@""
	.align	4


	//----- nvinfo : EIATTR_CUDA_API_VERSION
	.align		4
        /*0000*/ 	.byte	0x04, 0x37
        /*0002*/ 	.short	(.L_36 - .L_35)
.L_35:
        /*0004*/ 	.word	0x00000082


	//----- nvinfo : EIATTR_KPARAM_INFO
	.align		4
.L_36:
        /*0008*/ 	.byte	0x04, 0x17
        /*000a*/ 	.short	(.L_38 - .L_37)
.L_37:
        /*000c*/ 	.word	0x00000000
        /*0010*/ 	.short	0x0004
        /*0012*/ 	.short	0x001c
        /*0014*/ 	.byte	0x00, 0xf0, 0x11, 0x00


	//----- nvinfo : EIATTR_KPARAM_INFO
	.align		4
.L_38:
        /*0018*/ 	.byte	0x04, 0x17
        /*001a*/ 	.short	(.L_40 - .L_39)
.L_39:
        /*001c*/ 	.word	0x00000000
        /*0020*/ 	.short	0x0003
        /*0022*/ 	.short	0x0018
        /*0024*/ 	.byte	0x00, 0xf0, 0x11, 0x00


	//----- nvinfo : EIATTR_KPARAM_INFO
	.align		4
.L_40:
        /*0028*/ 	.byte	0x04, 0x17
        /*002a*/ 	.short	(.L_42 - .L_41)
.L_41:
        /*002c*/ 	.word	0x00000000
        /*0030*/ 	.short	0x0002
        /*0032*/ 	.short	0x0010
        /*0034*/ 	.byte	0x00, 0xf5, 0x21, 0x00


	//----- nvinfo : EIATTR_KPARAM_INFO
	.align		4
.L_42:
        /*0038*/ 	.byte	0x04, 0x17
        /*003a*/ 	.short	(.L_44 - .L_43)
.L_43:
        /*003c*/ 	.word	0x00000000
        /*0040*/ 	.short	0x0001
        /*0042*/ 	.short	0x0008
        /*0044*/ 	.byte	0x00, 0xf5, 0x21, 0x00


	//----- nvinfo : EIATTR_KPARAM_INFO
	.align		4
.L_44:
        /*0048*/ 	.byte	0x04, 0x17
        /*004a*/ 	.short	(.L_46 - .L_45)
.L_45:
        /*004c*/ 	.word	0x00000000
        /*0050*/ 	.short	0x0000
        /*0052*/ 	.short	0x0000
        /*0054*/ 	.byte	0x00, 0xf5, 0x21, 0x00


	//----- nvinfo : EIATTR_SPARSE_MMA_MASK
	.align		4
.L_46:
        /*0058*/ 	.byte	0x03, 0x50
        /*005a*/ 	.short	0x0000


	//----- nvinfo : EIATTR_MAXREG_COUNT
	.align		4
        /*005c*/ 	.byte	0x03, 0x1b
        /*005e*/ 	.short	0x00ff


	//----- nvinfo : EIATTR_EXTERNS
	.align		4
        /*0060*/ 	.byte	0x04, 0x0f
        /*0062*/ 	.short	(.L_48 - .L_47)


	//   ....[0]....
	.align		4
.L_47:
        /*0064*/ 	.word	index@(vprintf)


	//----- nvinfo : EIATTR_MERCURY_ISA_VERSION
	.align		4
.L_48:
        /*0068*/ 	.byte	0x03, 0x5f
        /*006a*/ 	.short	0x0101


	//----- nvinfo : EIATTR_VRC_CTA_INIT_COUNT
	.align		4
        /*006c*/ 	.byte	0x02, 0x4a
	.zero		1
	.zero		1


	//----- nvinfo : EIATTR_SYSCALL_OFFSETS
	.align		4
        /*0070*/ 	.byte	0x04, 0x46
        /*0072*/ 	.short	(.L_50 - .L_49)


	//   ....[0]....
.L_49:
        /*0074*/ 	.word	0x00000220


	//   ....[1]....
        /*0078*/ 	.word	0x000002f0


	//   ....[2]....
        /*007c*/ 	.word	0x000003c0


	//   ....[3]....
        /*0080*/ 	.word	0x00000490


	//   ....[4]....
        /*0084*/ 	.word	0x00000560


	//   ....[5]....
        /*0088*/ 	.word	0x00000630


	//   ....[6]....
        /*008c*/ 	.word	0x00000700


	//   ....[7]....
        /*0090*/ 	.word	0x000007d0


	//   ....[8]....
        /*0094*/ 	.word	0x000008a0


	//   ....[9]....
        /*0098*/ 	.word	0x00000970


	//   ....[10]....
        /*009c*/ 	.word	0x00000a40


	//   ....[11]....
        /*00a0*/ 	.word	0x00000b10


	//   ....[12]....
        /*00a4*/ 	.word	0x00000be0


	//   ....[13]....
        /*00a8*/ 	.word	0x00000cb0


	//   ....[14]....
        /*00ac*/ 	.word	0x00000d80


	//   ....[15]....
        /*00b0*/ 	.word	0x00000e50


	//   ....[16]....
        /*00b4*/ 	.word	0x00001010


	//   ....[17]....
        /*00b8*/ 	.word	0x000010e0


	//   ....[18]....
        /*00bc*/ 	.word	0x000011b0


	//   ....[19]....
        /*00c0*/ 	.word	0x00001280


	//   ....[20]....
        /*00c4*/ 	.word	0x00001350


	//   ....[21]....
        /*00c8*/ 	.word	0x00001420


	//   ....[22]....
        /*00cc*/ 	.word	0x000014f0


	//   ....[23]....
        /*00d0*/ 	.word	0x000015c0


	//   ....[24]....
        /*00d4*/ 	.word	0x00001740


	//   ....[25]....
        /*00d8*/ 	.word	0x00001810


	//   ....[26]....
        /*00dc*/ 	.word	0x000018e0


	//   ....[27]....
        /*00e0*/ 	.word	0x000019b0


	//   ....[28]....
        /*00e4*/ 	.word	0x00001b30


	//   ....[29]....
        /*00e8*/ 	.word	0x000025e0


	//   ....[30]....
        /*00ec*/ 	.word	0x00002780


	//   ....[31]....
        /*00f0*/ 	.word	0x00002830


	//   ....[32]....
        /*00f4*/ 	.word	0x000028e0


	//   ....[33]....
        /*00f8*/ 	.word	0x00002990


	//   ....[34]....
        /*00fc*/ 	.word	0x00002a40


	//   ....[35]....
        /*0100*/ 	.word	0x00002af0


	//   ....[36]....
        /*0104*/ 	.word	0x00002ba0


	//   ....[37]....
        /*0108*/ 	.word	0x00002c50


	//   ....[38]....
        /*010c*/ 	.word	0x00002d00


	//   ....[39]....
        /*0110*/ 	.word	0x00002db0


	//   ....[40]....
        /*0114*/ 	.word	0x00002e60


	//   ....[41]....
        /*0118*/ 	.word	0x00002f10


	//   ....[42]....
        /*011c*/ 	.word	0x00002fc0


	//   ....[43]....
        /*0120*/ 	.word	0x00003070


	//   ....[44]....
        /*0124*/ 	.word	0x00003120


	//   ....[45]....
        /*0128*/ 	.word	0x000031d0


	//   ....[46]....
        /*012c*/ 	.word	0x00003370


	//   ....[47]....
        /*0130*/ 	.word	0x00003420


	//   ....[48]....
        /*0134*/ 	.word	0x000034d0


	//   ....[49]....
        /*0138*/ 	.word	0x00003580


	//   ....[50]....
        /*013c*/ 	.word	0x00003630


	//   ....[51]....
        /*0140*/ 	.word	0x000036e0


	//   ....[52]....
        /*0144*/ 	.word	0x00003790


	//   ....[53]....
        /*0148*/ 	.word	0x00003840


	//   ....[54]....
        /*014c*/ 	.word	0x000039a0


	//   ....[55]....
        /*0150*/ 	.word	0x00003a50


	//   ....[56]....
        /*0154*/ 	.word	0x00003b00


	//   ....[57]....
        /*0158*/ 	.word	0x00003bb0


	//   ....[58]....
        /*015c*/ 	.word	0x00003d00


	//   ....[59]....
        /*0160*/ 	.word	0x000042b0


	//   ....[60]....
        /*0164*/ 	.word	0x00004470


	//   ....[61]....
        /*0168*/ 	.word	0x00004540


	//   ....[62]....
        /*016c*/ 	.word	0x00004610


	//   ....[63]....
        /*0170*/ 	.word	0x000046e0


	//   ....[64]....
        /*0174*/ 	.word	0x000047b0


	//   ....[65]....
        /*0178*/ 	.word	0x00004880


	//   ....[66]....
        /*017c*/ 	.word	0x00004950


	//   ....[67]....
        /*0180*/ 	.word	0x00004a20


	//   ....[68]....
        /*0184*/ 	.word	0x00004af0


	//   ....[69]....
        /*0188*/ 	.word	0x00004bc0


	//   ....[70]....
        /*018c*/ 	.word	0x00004c90


	//   ....[71]....
        /*0190*/ 	.word	0x00004d60


	//   ....[72]....
        /*0194*/ 	.word	0x00004e30


	//   ....[73]....
        /*0198*/ 	.word	0x00004f00


	//   ....[74]....
        /*019c*/ 	.word	0x00004fd0


	//   ....[75]....
        /*01a0*/ 	.word	0x000050a0


	//   ....[76]....
        /*01a4*/ 	.word	0x00005250


	//   ....[77]....
        /*01a8*/ 	.word	0x00005320


	//   ....[78]....
        /*01ac*/ 	.word	0x000053f0


	//   ....[79]....
        /*01b0*/ 	.word	0x000054c0


	//   ....[80]....
        /*01b4*/ 	.word	0x00005590


	//   ....[81]....
        /*01b8*/ 	.word	0x00005660


	//   ....[82]....
        /*01bc*/ 	.word	0x00005730


	//   ....[83]....
        /*01c0*/ 	.word	0x00005800


	//   ....[84]....
        /*01c4*/ 	.word	0x00005960


	//   ....[85]....
        /*01c8*/ 	.word	0x00005a30


	//   ....[86]....
        /*01cc*/ 	.word	0x00005b00


	//   ....[87]....
        /*01d0*/ 	.word	0x00005bd0


	//   ....[88]....
        /*01d4*/ 	.word	0x00005d70


	//----- nvinfo : EIATTR_EXIT_INSTR_OFFSETS
	.align		4
.L_50:
        /*01d8*/ 	.byte	0x04, 0x1c
        /*01da*/ 	.short	(.L_52 - .L_51)


	//   ....[0]....
.L_51:
        /*01dc*/ 	.word	0x000042d0


	//   ....[1]....
        /*01e0*/ 	.word	0x00005120


	//   ....[2]....
        /*01e4*/ 	.word	0x00005830


	//   ....[3]....
        /*01e8*/ 	.word	0x00005c00


	//   ....[4]....
        /*01ec*/ 	.word	0x00005dd0


	//----- nvinfo : EIATTR_CRS_STACK_SIZE
	.align		4
.L_52:
        /*01f0*/ 	.byte	0x04, 0x1e
        /*01f2*/ 	.short	(.L_54 - .L_53)
.L_53:
        /*01f4*/ 	.word	0x00000000


	//----- nvinfo : EIATTR_CBANK_PARAM_SIZE
	.align		4
.L_54:
        /*01f8*/ 	.byte	0x03, 0x19
        /*01fa*/ 	.short	0x0020


	//----- nvinfo : EIATTR_PARAM_CBANK
	.align		4
        /*01fc*/ 	.byte	0x04, 0x0a
        /*01fe*/ 	.short	(.L_56 - .L_55)
	.align		4
.L_55:
        /*0200*/ 	.word	index@(.nv.constant0._Z6kernelPfPhS_ii)
        /*0204*/ 	.short	0x0380
        /*0206*/ 	.short	0x0020


	//----- nvinfo : EIATTR_SW_WAR
	.align		4
.L_56:
        /*0208*/ 	.byte	0x04, 0x36
        /*020a*/ 	.short	(.L_58 - .L_57)
.L_57:
        /*020c*/ 	.word	0x00000008
.L_58:


//--------------------- .nv.callgraph             --------------------------
	.section	.nv.callgraph,"",@"SHT_CUDA_CALLGRAPH"
	.align	4
	.sectionentsize	8
	.align		4
        /*0000*/ 	.word	0x00000000
	.align		4
        /*0004*/ 	.word	0xffffffff
	.align		4
        /*0008*/ 	.word	index@(_Z6kernelPfPhS_ii)
	.align		4
        /*000c*/ 	.word	index@(vprintf)
	.align		4
        /*0010*/ 	.word	0x00000000
	.align		4
        /*0014*/ 	.word	0xfffffffe
	.align		4
        /*0018*/ 	.word	0x00000000
	.align		4
        /*001c*/ 	.word	0xfffffffd
	.align		4
        /*0020*/ 	.word	0x00000000
	.align		4
        /*0024*/ 	.word	0xfffffffc


//--------------------- .nv.constant4             --------------------------
	.section	.nv.constant4,"a",@progbits
	.align	8
	.align		8
.nv.constant4:
        /*0000*/ 	.dword	$str
	.align		8
        /*0008*/ 	.dword	$str$1
	.align		8
        /*0010*/ 	.dword	$str$2
	.align		8
        /*0018*/ 	.dword	$str$3
	.align		8
        /*0020*/ 	.dword	$str$4
	.align		8
        /*0028*/ 	.dword	vprintf


//--------------------- .text._Z9initArrayPfif    --------------------------
	.section	.text._Z9initArrayPfif,"ax",@progbits
	.align	128
        .global         _Z9initArrayPfif
        .type           _Z9initArrayPfif,@function
        .size           _Z9initArrayPfif,(.L_x_152 - _Z9initArrayPfif)
        .other          _Z9initArrayPfif,@"STO_CUDA_ENTRY STV_DEFAULT"
_Z9initArrayPfif:
.text._Z9initArrayPfif:
[----:B------:R-:W-:Y:S01]  /*0000*/  LDC R1, c[0x0][0x37c] ;  /* 0x0000df00ff017b82 */ /* 0x000fe20000000800 */
[----:B------:R-:W0:Y:S07]  /*0010*/  S2R R0, SR_TID.X ;  /* 0x0000000000007919 */ /* 0x000e2e0000002100 */
[----:B------:R-:W0:Y:S01]  /*0020*/  S2UR UR4, SR_CTAID.X ;  /* 0x00000000000479c3 */ /* 0x000e220000002500 */
[----:B------:R-:W1:Y:S07]  /*0030*/  LDCU UR5, c[0x0][0x388] ;  /* 0x00007100ff0577ac */ /* 0x000e6e0008000800 */
[----:B------:R-:W0:Y:S02]  /*0040*/  LDC R7, c[0x0][0x360] ;  /* 0x0000d800ff077b82 */ /* 0x000e240000000800 */
[----:B0-----:R-:W-:-:S05]  /*0050*/  IMAD R0, R7, UR4, R0 ;  /* 0x0000000407007c24 */ /* 0x001fca000f8e0200 */
[----:B-1----:R-:W-:-:S13]  /*0060*/  ISETP.GE.AND P0, PT, R0, UR5, PT ;  /* 0x0000000500007c0c */ /* 0x002fda000bf06270 */
[----:B------:R-:W-:Y:S05]  /*0070*/  @P0 EXIT ;  /* 0x000000000000094d */ /* 0x000fea0003800000 */
[----:B------:R-:W0:Y:S01]  /*0080*/  LDC R9, c[0x0][0x38c] ;  /* 0x0000e300ff097b82 */ /* 0x000e220000000800 */
[----:B------:R-:W1:Y:S01]  /*0090*/  LDCU UR4, c[0x0][0x370] ;  /* 0x00006e00ff0477ac */ /* 0x000e620008000800 */
[----:B------:R-:W2:Y:S06]  /*00a0*/  LDCU.64 UR6, c[0x0][0x358] ;  /* 0x00006b00ff0677ac */ /* 0x000eac0008000a00 */
[----:B------:R-:W3:Y:S01]  /*00b0*/  LDC.64 R4, c[0x0][0x380] ;  /* 0x0000e000ff047b82 */ /* 0x000ee20000000a00 */
[----:B-1----:R-:W-:-:S07]  /*00c0*/  IMAD R7, R7, UR4, RZ ;  /* 0x0000000407077c24 */ /* 0x002fce000f8e02ff */
.L_x_0:
[----:B---3--:R-:W-:Y:S01]  /*00d0*/  IMAD.WIDE R2, R0, 0x4, R4 ;  /* 0x0000000400027825 */ /* 0x008fe200078e0204 */
[----:B------:R-:W-:-:S04]  /*00e0*/  IADD3 R0, PT, PT, R7, R0, RZ ;  /* 0x0000000007007210 */ /* 0x000fc80007ffe0ff */
[----:B0-2---:R1:W-:Y:S01]  /*00f0*/  STG.E desc[UR6][R2.64], R9 ;  /* 0x0000000902007986 */ /* 0x0053e2000c101906 */
[----:B------:R-:W-:-:S13]  /*0100*/  ISETP.GE.AND P0, PT, R0, UR5, PT ;  /* 0x0000000500007c0c */ /* 0x000fda000bf06270 */
[----:B-1----:R-:W-:Y:S05]  /*0110*/  @!P0 BRA `(.L_x_0) ;  /* 0xfffffffc00ec8947 */ /* 0x002fea000383ffff */
[----:B------:R-:W-:Y:S05]  /*0120*/  EXIT ;  /* 0x000000000000794d */ /* 0x000fea0003800000 */
.L_x_1:
[----:B------:R-:W-:-:S00]  /*0130*/  BRA `(.L_x_1) ;  /* 0xfffffffc00fc7947 */ /* 0x000fc0000383ffff */
[----:B------:R-:W-:-:S00]  /*0140*/  NOP ;  /* 0x0000000000007918 */ /* 0x000fc00000000000 */
        /* <DEDUP_REMOVED lines=11> */
.L_x_152:


//--------------------- .text._Z6kernelPfPhS_ii   --------------------------
	.section	.text._Z6kernelPfPhS_ii,"ax",@progbits
	.align	128
        .global         _Z6kernelPfPhS_ii
        .type           _Z6kernelPfPhS_ii,@function
        .size           _Z6kernelPfPhS_ii,(.L_x_151 - _Z6kernelPfPhS_ii)
        .other          _Z6kernelPfPhS_ii,@"STO_CUDA_ENTRY STV_DEFAULT"
_Z6kernelPfPhS_ii:
.text._Z6kernelPfPhS_ii:
[----:B------:R-:W0:Y:S01]  /*0000*/  LDC R1, c[0x0][0x37c] ;  /* 0x0000df00ff017b82 */ /* 0x000e220000000800 */
[----:B------:R-:W1:Y:S01]  /*0010*/  LDCU UR4, c[0x0][0x398] ;  /* 0x00007300ff0477ac */ /* 0x000e620008000800 */
[----:B0-----:R-:W-:Y:S01]  /*0020*/  VIADD R1, R1, 0xffffffe0 ;  /* 0xffffffe001017836 */ /* 0x001fe20000000000 */
[----:B------:R-:W0:Y:S01]  /*0030*/  LDCU UR5, c[0x0][0x2f8] ;  /* 0x00005f00ff0577ac */ /* 0x000e220008000800 */
[----:B------:R-:W2:Y:S01]  /*0040*/  LDCU UR6, c[0x0][0x2fc] ;  /* 0x00005f80ff0677ac */ /* 0x000ea20008000800 */
[----:B------:R-:W3:Y:S01]  /*0050*/  LDCU.64 UR36, c[0x0][0x358] ;  /* 0x00006b00ff2477ac */ /* 0x000ee20008000a00 */
[----:B-1----:R-:W-:Y:S01]  /*0060*/  UISETP.GE.AND UP0, UPT, UR4, 0x1, UPT ;  /* 0x000000010400788c */ /* 0x002fe2000bf06270 */
[----:B0-----:R-:W-:-:S04]  /*0070*/  IADD3 R18, P0, PT, R1, UR5, RZ ;  /* 0x0000000501127c10 */ /* 0x001fc8000ff1e0ff */
[----:B------:R-:W-:Y:S01]  /*0080*/  IADD3 R19, P1, PT, R18, 0x10, RZ ;  /* 0x0000001012137810 */ /* 0x000fe20007f3e0ff */
[----:B--2---:R-:W-:-:S04]  /*0090*/  IMAD.X R2, RZ, RZ, UR6, P0 ;  /* 0x00000006ff027e24 */ /* 0x004fc800080e06ff */
[----:B------:R-:W-:Y:S01]  /*00a0*/  IMAD.X R23, RZ, RZ, R2, P1 ;  /* 0x000000ffff177224 */ /* 0x000fe200008e0602 */
[----:B---3--:R-:W-:Y:S07]  /*00b0*/  BRA.U !UP0, `(.L_x_2) ;  /* 0x0000001908b07547 */ /* 0x008fee000b800000 */
[----:B------:R-:W-:Y:S01]  /*00c0*/  UISETP.GE.U32.AND UP0, UPT, UR4, 0x10, UPT ;  /* 0x000000100400788c */ /* 0x000fe2000bf06070 */
[----:B------:R-:W-:Y:S01]  /*00d0*/  HFMA2 R22, -RZ, RZ, 0, 0 ;  /* 0x00000000ff167431 */ /* 0x000fe200000001ff */
[----:B------:R-:W-:-:S07]  /*00e0*/  ULOP3.LUT UR38, UR4, 0xf, URZ, 0xc0, !UPT ;  /* 0x0000000f04267892 */ /* 0x000fce000f8ec0ff */
[----:B------:R-:W-:Y:S05]  /*00f0*/  BRA.U !UP0, `(.L_x_3) ;  /* 0x0000000d08687547 */ /* 0x000fea000b800000 */
[----:B------:R-:W-:Y:S01]  /*0100*/  ULOP3.LUT UR4, UR4, 0x7ffffff0, URZ, 0xc0, !UPT ;  /* 0x7ffffff004047892 */ /* 0x000fe2000f8ec0ff */
[----:B------:R-:W-:Y:S01]  /*0110*/  BSSY.RECONVERGENT B6, `(.L_x_3) ;  /* 0x00000d8000067945 */ /* 0x000fe20003800200 */
[----:B------:R-:W-:-:S04]  /*0120*/  IMAD.MOV.U32 R24, RZ, RZ, RZ ;  /* 0x000000ffff187224 */ /* 0x000fc800078e00ff */
[----:B------:R-:W-:-:S07]  /*0130*/  IMAD.U32 R22, RZ, RZ, UR4 ;  /* 0x00000004ff167e24 */ /* 0x000fce000f8e00ff */
.L_x_20:
[----:B------:R-:W0:Y:S01]  /*0140*/  LDC.64 R16, c[0x0][0x380] ;  /* 0x0000e000ff107b82 */ /* 0x000e220000000a00 */
[----:B------:R-:W-:Y:S01]  /*0150*/  MOV R25, 0x28 ;  /* 0x0000002800197802 */ /* 0x000fe20000000f00 */
[----:B------:R-:W1:Y:S01]  /*0160*/  LDCU.64 UR4, c[0x4][0x20] ;  /* 0x01000400ff0477ac */ /* 0x000e620008000a00 */
[----:B0-----:R-:W-:-:S05]  /*0170*/  IMAD.WIDE.U32 R16, R24, 0x4, R16 ;  /* 0x0000000418107825 */ /* 0x001fca00078e0010 */
[----:B------:R-:W2:Y:S01]  /*0180*/  LDG.E R0, desc[UR36][R16.64] ;  /* 0x0000002410007981 */ /* 0x000ea2000c1e1900 */
[----:B------:R0:W3:Y:S01]  /*0190*/  LDC.64 R10, c[0x4][R25] ;  /* 0x01000000190a7b82 */ /* 0x0000e20000000a00 */
[----:B-1----:R-:W-:Y:S01]  /*01a0*/  IMAD.U32 R4, RZ, RZ, UR4 ;  /* 0x00000004ff047e24 */ /* 0x002fe2000f8e00ff */
[----:B------:R-:W-:Y:S01]  /*01b0*/  MOV R5, UR5 ;  /* 0x0000000500057c02 */ /* 0x000fe20008000f00 */
[----:B------:R0:W-:Y:S01]  /*01c0*/  STL [R1+0x10], R24 ;  /* 0x0000101801007387 */ /* 0x0001e20000100800 */
[----:B------:R-:W-:Y:S02]  /*01d0*/  IMAD.MOV.U32 R6, RZ, RZ, R19 ;  /* 0x000000ffff067224 */ /* 0x000fe400078e0013 */
[----:B------:R-:W-:Y:S01]  /*01e0*/  IMAD.MOV.U32 R7, RZ, RZ, R23 ;  /* 0x000000ffff077224 */ /* 0x000fe200078e0017 */
[----:B--2---:R-:W1:Y:S02]  /*01f0*/  F2F.F64.F32 R8, R0 ;  /* 0x0000000000087310 */ /* 0x004e640000201800 */
[----:B-1-3--:R0:W-:Y:S04]  /*0200*/  STL.64 [R1+0x18], R8 ;  /* 0x0000180801007387 */ /* 0x00a1e80000100a00 */
[----:B------:R-:W-:-:S07]  /*0210*/  LEPC R20, `(.L_x_4) ;  /* 0x000000001014794e */ /* 0x000fce0000000000 */
[----:B0-----:R-:W-:Y:S05]  /*0220*/  CALL.ABS.NOINC R10 ;  /* 0x000000000a007343 */ /* 0x001fea0003c00000 */
.L_x_4:
[----:B------:R-:W2:Y:S01]  /*0230*/  LDG.E R3, desc[UR36][R16.64+0x4] ;  /* 0x0000042410037981 */ /* 0x000ea2000c1e1900 */
[----:B------:R-:W-:Y:S01]  /*0240*/  VIADD R0, R24, 0x1 ;  /* 0x0000000118007836 */ /* 0x000fe20000000000 */
[----:B------:R0:W1:Y:S01]  /*0250*/  LDC.64 R10, c[0x4][R25] ;  /* 0x01000000190a7b82 */ /* 0x0000620000000a00 */
[----:B------:R-:W3:Y:S01]  /*0260*/  LDCU.64 UR4, c[0x4][0x20] ;  /* 0x01000400ff0477ac */ /* 0x000ee20008000a00 */
[----:B------:R-:W-:Y:S02]  /*0270*/  IMAD.MOV.U32 R6, RZ, RZ, R19 ;  /* 0x000000ffff067224 */ /* 0x000fe400078e0013 */
[----:B------:R0:W-:Y:S01]  /*0280*/  STL [R1+0x10], R0 ;  /* 0x0000100001007387 */ /* 0x0001e20000100800 */
[----:B------:R-:W-:Y:S01]  /*0290*/  IMAD.MOV.U32 R7, RZ, RZ, R23 ;  /* 0x000000ffff077224 */ /* 0x000fe200078e0017 */
[----:B---3--:R-:W-:Y:S01]  /*02a0*/  MOV R4, UR4 ;  /* 0x0000000400047c02 */ /* 0x008fe20008000f00 */
[----:B------:R-:W-:Y:S01]  /*02b0*/  IMAD.U32 R5, RZ, RZ, UR5 ;  /* 0x00000005ff057e24 */ /* 0x000fe2000f8e00ff */
[----:B--2---:R-:W2:Y:S02]  /*02c0*/  F2F.F64.F32 R8, R3 ;  /* 0x0000000300087310 */ /* 0x004ea40000201800 */
[----:B-12---:R0:W-:Y:S04]  /*02d0*/  STL.64 [R1+0x18], R8 ;  /* 0x0000180801007387 */ /* 0x0061e80000100a00 */
[----:B------:R-:W-:-:S07]  /*02e0*/  LEPC R20, `(.L_x_5) ;  /* 0x000000001014794e */ /* 0x000fce0000000000 */
[----:B0-----:R-:W-:Y:S05]  /*02f0*/  CALL.ABS.NOINC R10 ;  /* 0x000000000a007343 */ /* 0x001fea0003c00000 */
.L_x_5:
[----:B------:R-:W2:Y:S01]  /*0300*/  LDG.E R3, desc[UR36][R16.64+0x8] ;  /* 0x0000082410037981 */ /* 0x000ea2000c1e1900 */
[----:B------:R-:W-:Y:S01]  /*0310*/  IADD3 R0, PT, PT, R24, 0x2, RZ ;  /* 0x0000000218007810 */ /* 0x000fe20007ffe0ff */
[----:B------:R0:W1:Y:S01]  /*0320*/  LDC.64 R10, c[0x4][R25] ;  /* 0x01000000190a7b82 */ /* 0x0000620000000a00 */
[----:B------:R-:W3:Y:S01]  /*0330*/  LDCU.64 UR4, c[0x4][0x20] ;  /* 0x01000400ff0477ac */ /* 0x000ee20008000a00 */
[----:B------:R-:W-:Y:S01]  /*0340*/  IMAD.MOV.U32 R6, RZ, RZ, R19 ;  /* 0x000000ffff067224 */ /* 0x000fe200078e0013 */
[----:B------:R-:W-:Y:S01]  /*0350*/  MOV R7, R23 ;  /* 0x0000001700077202 */ /* 0x000fe20000000f00 */
[----:B------:R0:W-:Y:S01]  /*0360*/  STL [R1+0x10], R0 ;  /* 0x0000100001007387 */ /* 0x0001e20000100800 */
[----:B---3--:R-:W-:Y:S02]  /*0370*/  IMAD.U32 R4, RZ, RZ, UR4 ;  /* 0x00000004ff047e24 */ /* 0x008fe4000f8e00ff */
[----:B------:R-:W-:Y:S01]  /*0380*/  IMAD.U32 R5, RZ, RZ, UR5 ;  /* 0x00000005ff057e24 */ /* 0x000fe2000f8e00ff */
[----:B--2---:R-:W2:Y:S02]  /*0390*/  F2F.F64.F32 R8, R3 ;  /* 0x0000000300087310 */ /* 0x004ea40000201800 */
[----:B-12---:R0:W-:Y:S04]  /*03a0*/  STL.64 [R1+0x18], R8 ;  /* 0x0000180801007387 */ /* 0x0061e80000100a00 */
[----:B------:R-:W-:-:S07]  /*03b0*/  LEPC R20, `(.L_x_6) ;  /* 0x000000001014794e */ /* 0x000fce0000000000 */
[----:B0-----:R-:W-:Y:S05]  /*03c0*/  CALL.ABS.NOINC R10 ;  /* 0x000000000a007343 */ /* 0x001fea0003c00000 */
.L_x_6:
[----:B------:R-:W2:Y:S01]  /*03d0*/  LDG.E R3, desc[UR36][R16.64+0xc] ;  /* 0x00000c2410037981 */ /* 0x000ea2000c1e1900 */
[----:B------:R-:W-:Y:S01]  /*03e0*/  VIADD R0, R24, 0x3 ;  /* 0x0000000318007836 */ /* 0x000fe20000000000 */
[----:B------:R0:W1:Y:S01]  /*03f0*/  LDC.64 R10, c[0x4][R25] ;  /* 0x01000000190a7b82 */ /* 0x0000620000000a00 */
[----:B------:R-:W3:Y:S01]  /*0400*/  LDCU.64 UR4, c[0x4][0x20] ;  /* 0x01000400ff0477ac */ /* 0x000ee20008000a00 */
[----:B------:R-:W-:Y:S01]  /*0410*/  MOV R6, R19 ;  /* 0x0000001300067202 */ /* 0x000fe20000000f00 */
[----:B------:R-:W-:Y:S01]  /*0420*/  IMAD.MOV.U32 R7, RZ, RZ, R23 ;  /* 0x000000ffff077224 */ /* 0x000fe200078e0017 */
[----:B------:R0:W-:Y:S01]  /*0430*/  STL [R1+0x10], R0 ;  /* 0x0000100001007387 */ /* 0x0001e20000100800 */
[----:B---3--:R-:W-:Y:S02]  /*0440*/  IMAD.U32 R4, RZ, RZ, UR4 ;  /* 0x00000004ff047e24 */ /* 0x008fe4000f8e00ff */
[----:B------:R-:W-:Y:S01]  /*0450*/  IMAD.U32 R5, RZ, RZ, UR5 ;  /* 0x00000005ff057e24 */ /* 0x000fe2000f8e00ff */
[----:B--2---:R-:W2:Y:S02]  /*0460*/  F2F.F64.F32 R8, R3 ;  /* 0x0000000300087310 */ /* 0x004ea40000201800 */
[----:B-12---:R0:W-:Y:S04]  /*0470*/  STL.64 [R1+0x18], R8 ;  /* 0x0000180801007387 */ /* 0x0061e80000100a00 */
[----:B------:R-:W-:-:S07]  /*0480*/  LEPC R20, `(.L_x_7) ;  /* 0x000000001014794e */ /* 0x000fce0000000000 */
[----:B0-----:R-:W-:Y:S05]  /*0490*/  CALL.ABS.NOINC R10 ;  /* 0x000000000a007343 */ /* 0x001fea0003c00000 */
.L_x_7:
[----:B------:R-:W2:Y:S01]  /*04a0*/  LDG.E R3, desc[UR36][R16.64+0x10] ;  /* 0x0000102410037981 */ /* 0x000ea2000c1e1900 */
[----:B------:R-:W-:Y:S01]  /*04b0*/  VIADD R0, R24, 0x4 ;  /* 0x0000000418007836 */ /* 0x000fe20000000000 */
[----:B------:R0:W1:Y:S01]  /*04c0*/  LDC.64 R10, c[0x4][R25] ;  /* 0x01000000190a7b82 */ /* 0x0000620000000a00 */
[----:B------:R-:W3:Y:S01]  /*04d0*/  LDCU.64 UR4, c[0x4][0x20] ;  /* 0x01000400ff0477ac */ /* 0x000ee20008000a00 */
[----:B------:R-:W-:Y:S02]  /*04e0*/  IMAD.MOV.U32 R6, RZ, RZ, R19 ;  /* 0x000000ffff067224 */ /* 0x000fe400078e0013 */
[----:B------:R0:W-:Y:S01]  /*04f0*/  STL [R1+0x10], R0 ;  /* 0x0000100001007387 */ /* 0x0001e20000100800 */
[----:B------:R-:W-:Y:S02]  /*0500*/  IMAD.MOV.U32 R7, RZ, RZ, R23 ;  /* 0x000000ffff077224 */ /* 0x000fe400078e0017 */
[----:B---3--:R-:W-:Y:S01]  /*0510*/  IMAD.U32 R4, RZ, RZ, UR4 ;  /* 0x00000004ff047e24 */ /* 0x008fe2000f8e00ff */
[----:B------:R-:W-:Y:S01]  /*0520*/  MOV R5, UR5 ;  /* 0x0000000500057c02 */ /* 0x000fe20008000f00 */
[----:B--2---:R-:W2:Y:S02]  /*0530*/  F2F.F64.F32 R8, R3 ;  /* 0x0000000300087310 */ /* 0x004ea40000201800 */
[----:B-12---:R0:W-:Y:S04]  /*0540*/  STL.64 [R1+0x18], R8 ;  /* 0x0000180801007387 */ /* 0x0061e80000100a00 */
[----:B------:R-:W-:-:S07]  /*0550*/  LEPC R20, `(.L_x_8) ;  /* 0x000000001014794e */ /* 0x000fce0000000000 */
[----:B0-----:R-:W-:Y:S05]  /*0560*/  CALL.ABS.NOINC R10 ;  /* 0x000000000a007343 */ /* 0x001fea0003c00000 */
.L_x_8:
        /* <DEDUP_REMOVED lines=13> */
.L_x_9:
        /* <DEDUP_REMOVED lines=13> */
.L_x_10:
        /* <DEDUP_REMOVED lines=13> */
.L_x_11:
        /* <DEDUP_REMOVED lines=13> */
.L_x_12:
        /* <DEDUP_REMOVED lines=13> */
.L_x_13:
        /* <DEDUP_REMOVED lines=13> */
.L_x_14:
        /* <DEDUP_REMOVED lines=13> */
.L_x_15:
        /* <DEDUP_REMOVED lines=13> */
.L_x_16:
        /* <DEDUP_REMOVED lines=13> */
.L_x_17:
        /* <DEDUP_REMOVED lines=13> */
.L_x_18:
        /* <DEDUP_REMOVED lines=13> */
.L_x_19:
[----:B------:R-:W-:-:S05]  /*0e60*/  VIADD R24, R24, 0x10 ;  /* 0x0000001018187836 */ /* 0x000fca0000000000 */
[----:B------:R-:W-:-:S13]  /*0e70*/  ISETP.NE.AND P0, PT, R24, R22, PT ;  /* 0x000000161800720c */ /* 0x000fda0003f05270 */
[----:B------:R-:W-:Y:S05]  /*0e80*/  @P0 BRA `(.L_x_20) ;  /* 0xfffffff000ac0947 */ /* 0x000fea000383ffff */
[----:B------:R-:W-:Y:S05]  /*0e90*/  BSYNC.RECONVERGENT B6 ;  /* 0x0000000000067941 */ /* 0x000fea0003800200 */
.L_x_3:
[----:B------:R-:W-:Y:S01]  /*0ea0*/  UISETP.NE.AND UP0, UPT, UR38, URZ, UPT ;  /* 0x000000ff2600728c */ /* 0x000fe2000bf05270 */
[----:B------:R-:W-:Y:S08]  /*0eb0*/  BSSY.RECONVERGENT B6, `(.L_x_2) ;  /* 0x00000cc000067945 */ /* 0x000ff00003800200 */
[----:B------:R-:W-:Y:S05]  /*0ec0*/  BRA.U !UP0, `(.L_x_21) ;  /* 0x0000000d08287547 */ /* 0x000fea000b800000 */
[----:B------:R-:W0:Y:S01]  /*0ed0*/  LDC R25, c[0x0][0x398] ;  /* 0x0000e600ff197b82 */ /* 0x000e220000000800 */
[----:B------:R-:W-:Y:S01]  /*0ee0*/  UISETP.GE.U32.AND UP0, UPT, UR38, 0x8, UPT ;  /* 0x000000082600788c */ /* 0x000fe2000bf06070 */
[----:B0-----:R-:W-:-:S08]  /*0ef0*/  LOP3.LUT R25, R25, 0x7, RZ, 0xc0, !PT ;  /* 0x0000000719197812 */ /* 0x001fd000078ec0ff */
[----:B------:R-:W-:Y:S05]  /*0f00*/  BRA.U !UP0, `(.L_x_22) ;  /* 0x0000000508b47547 */ /* 0x000fea000b800000 */
[----:B------:R-:W0:Y:S01]  /*0f10*/  LDC.64 R16, c[0x0][0x380] ;  /* 0x0000e000ff107b82 */ /* 0x000e220000000a00 */
[----:B------:R-:W-:Y:S01]  /*0f20*/  MOV R19, 0x28 ;  /* 0x0000002800137802 */ /* 0x000fe20000000f00 */
[----:B------:R-:W1:Y:S01]  /*0f30*/  LDCU.64 UR4, c[0x4][0x20] ;  /* 0x01000400ff0477ac */ /* 0x000e620008000a00 */
[----:B0-----:R-:W-:-:S05]  /*0f40*/  IMAD.WIDE.U32 R16, R22, 0x4, R16 ;  /* 0x0000000416107825 */ /* 0x001fca00078e0010 */
[----:B------:R-:W2:Y:S01]  /*0f50*/  LDG.E R0, desc[UR36][R16.64] ;  /* 0x0000002410007981 */ /* 0x000ea2000c1e1900 */
[----:B------:R0:W3:Y:S01]  /*0f60*/  LDC.64 R10, c[0x4][R19] ;  /* 0x01000000130a7b82 */ /* 0x0000e20000000a00 */
[----:B------:R-:W-:Y:S01]  /*0f70*/  IADD3 R23, P0, PT, R18, 0x10, RZ ;  /* 0x0000001012177810 */ /* 0x000fe20007f1e0ff */
[----:B-1----:R-:W-:Y:S01]  /*0f80*/  IMAD.U32 R5, RZ, RZ, UR5 ;  /* 0x00000005ff057e24 */ /* 0x002fe2000f8e00ff */
[----:B------:R0:W-:Y:S01]  /*0f90*/  STL [R1+0x10], R22 ;  /* 0x0000101601007387 */ /* 0x0001e20000100800 */
[----:B------:R-:W-:Y:S02]  /*0fa0*/  MOV R4, UR4 ;  /* 0x0000000400047c02 */ /* 0x000fe40008000f00 */
[----:B------:R-:W-:Y:S02]  /*0fb0*/  IMAD.X R24, RZ, RZ, R2, P0 ;  /* 0x000000ffff187224 */ /* 0x000fe400000e0602 */
[----:B------:R-:W-:Y:S02]  /*0fc0*/  IMAD.MOV.U32 R6, RZ, RZ, R23 ;  /* 0x000000ffff067224 */ /* 0x000fe400078e0017 */
[----:B------:R-:W-:Y:S01]  /*0fd0*/  IMAD.MOV.U32 R7, RZ, RZ, R24 ;  /* 0x000000ffff077224 */ /* 0x000fe200078e0018 */
[----:B--2---:R-:W1:Y:S02]  /*0fe0*/  F2F.F64.F32 R8, R0 ;  /* 0x0000000000087310 */ /* 0x004e640000201800 */
[----:B-1-3--:R0:W-:Y:S04]  /*0ff0*/  STL.64 [R1+0x18], R8 ;  /* 0x0000180801007387 */ /* 0x00a1e80000100a00 */
[----:B------:R-:W-:-:S07]  /*1000*/  LEPC R20, `(.L_x_23) ;  /* 0x000000001014794e */ /* 0x000fce0000000000 */
[----:B0-----:R-:W-:Y:S05]  /*1010*/  CALL.ABS.NOINC R10 ;  /* 0x000000000a007343 */ /* 0x001fea0003c00000 */
.L_x_23:
        /* <DEDUP_REMOVED lines=13> */
.L_x_24:
        /* <DEDUP_REMOVED lines=13> */
.L_x_25:
        /* <DEDUP_REMOVED lines=13> */
.L_x_26:
        /* <DEDUP_REMOVED lines=13> */
.L_x_27:
        /* <DEDUP_REMOVED lines=13> */
.L_x_28:
        /* <DEDUP_REMOVED lines=13> */
.L_x_29:
        /* <DEDUP_REMOVED lines=13> */
.L_x_30:
[----:B------:R-:W-:-:S07]  /*15d0*/  VIADD R22, R22, 0x8 ;  /* 0x0000000816167836 */ /* 0x000fce0000000000 */
.L_x_22:
[----:B------:R-:W-:-:S13]  /*15e0*/  ISETP.NE.AND P0, PT, R25, RZ, PT ;  /* 0x000000ff1900720c */ /* 0x000fda0003f05270 */
[----:B------:R-:W-:Y:S05]  /*15f0*/  @!P0 BRA `(.L_x_21) ;  /* 0x00000004005c8947 */ /* 0x000fea0003800000 */
[----:B------:R-:W0:Y:S01]  /*1600*/  LDC R0, c[0x0][0x398] ;  /* 0x0000e600ff007b82 */ /* 0x000e220000000800 */
[----:B------:R-:W-:Y:S02]  /*1610*/  ISETP.GE.U32.AND P0, PT, R25, 0x4, PT ;  /* 0x000000041900780c */ /* 0x000fe40003f06070 */
[----:B0-----:R-:W-:-:S11]  /*1620*/  LOP3.LUT R25, R0, 0x3, RZ, 0xc0, !PT ;  /* 0x0000000300197812 */ /* 0x001fd600078ec0ff */
[----:B------:R-:W-:Y:S05]  /*1630*/  @!P0 BRA `(.L_x_31) ;  /* 0x0000000000e48947 */ /* 0x000fea0003800000 */
        /* <DEDUP_REMOVED lines=9> */
[----:B------:R-:W-:Y:S01]  /*16d0*/  IMAD.U32 R5, RZ, RZ, UR5 ;  /* 0x00000005ff057e24 */ /* 0x000fe2000f8e00ff */
[----:B------:R-:W-:Y:S01]  /*16e0*/  IADD3.X R24, PT, PT, RZ, R2, RZ, P0, !PT ;  /* 0x00000002ff187210 */ /* 0x000fe200007fe4ff */
[----:B------:R-:W-:-:S03]  /*16f0*/  IMAD.MOV.U32 R6, RZ, RZ, R23 ;  /* 0x000000ffff067224 */ /* 0x000fc600078e0017 */
[----:B------:R-:W-:Y:S01]  /*1700*/  MOV R7, R24 ;  /* 0x0000001800077202 */ /* 0x000fe20000000f00 */
[----:B--2---:R-:W1:Y:S02]  /*1710*/  F2F.F64.F32 R8, R0 ;  /* 0x0000000000087310 */ /* 0x004e640000201800 */
[----:B-1-3--:R0:W-:Y:S04]  /*1720*/  STL.64 [R1+0x18], R8 ;  /* 0x0000180801007387 */ /* 0x00a1e80000100a00 */
[----:B------:R-:W-:-:S07]  /*1730*/  LEPC R20, `(.L_x_32) ;  /* 0x000000001014794e */ /* 0x000fce0000000000 */
[----:B0-----:R-:W-:Y:S05]  /*1740*/  CALL.ABS.NOINC R10 ;  /* 0x000000000a007343 */ /* 0x001fea0003c00000 */
.L_x_32:
        /* <DEDUP_REMOVED lines=13> */
.L_x_33:
        /* <DEDUP_REMOVED lines=13> */
.L_x_34:
        /* <DEDUP_REMOVED lines=13> */
.L_x_35:
[----:B------:R-:W-:-:S07]  /*19c0*/  IADD3 R22, PT, PT, R22, 0x4, RZ ;  /* 0x0000000416167810 */ /* 0x000fce0007ffe0ff */
.L_x_31:
[----:B------:R-:W-:-:S13]  /*19d0*/  ISETP.NE.AND P0, PT, R25, RZ, PT ;  /* 0x000000ff1900720c */ /* 0x000fda0003f05270 */
[----:B------:R-:W-:Y:S05]  /*19e0*/  @!P0 BRA `(.L_x_21) ;  /* 0x0000000000608947 */ /* 0x000fea0003800000 */
[----:B------:R-:W-:Y:S01]  /*19f0*/  IADD3 R17, P0, PT, R18, 0x10, RZ ;  /* 0x0000001012117810 */ /* 0x000fe20007f1e0ff */
[----:B------:R-:W-:-:S04]  /*1a00*/  IMAD.MOV.U32 R16, RZ, RZ, RZ ;  /* 0x000000ffff107224 */ /* 0x000fc800078e00ff */
[----:B------:R-:W-:-:S08]  /*1a10*/  IMAD.X R19, RZ, RZ, R2, P0 ;  /* 0x000000ffff137224 */ /* 0x000fd000000e0602 */
.L_x_37:
[----:B------:R-:W0:Y:S01]  /*1a20*/  LDC.64 R8, c[0x0][0x380] ;  /* 0x0000e000ff087b82 */ /* 0x000e220000000a00 */
[----:B------:R-:W1:Y:S01]  /*1a30*/  LDCU.64 UR4, c[0x4][0x20] ;  /* 0x01000400ff0477ac */ /* 0x000e620008000a00 */
[----:B0-----:R-:W-:-:S06]  /*1a40*/  IMAD.WIDE.U32 R8, R22, 0x4, R8 ;  /* 0x0000000416087825 */ /* 0x001fcc00078e0008 */
[----:B------:R-:W2:Y:S01]  /*1a50*/  LDG.E R8, desc[UR36][R8.64] ;  /* 0x0000002408087981 */ /* 0x000ea2000c1e1900 */
[----:B------:R-:W-:Y:S01]  /*1a60*/  VIADD R16, R16, 0x1 ;  /* 0x0000000110107836 */ /* 0x000fe20000000000 */
[----:B------:R-:W-:Y:S01]  /*1a70*/  MOV R0, 0x28 ;  /* 0x0000002800007802 */ /* 0x000fe20000000f00 */
[----:B-1----:R-:W-:Y:S01]  /*1a80*/  IMAD.U32 R5, RZ, RZ, UR5 ;  /* 0x00000005ff057e24 */ /* 0x002fe2000f8e00ff */
[----:B------:R0:W-:Y:S01]  /*1a90*/  STL [R1+0x10], R22 ;  /* 0x0000101601007387 */ /* 0x0001e20000100800 */
[----:B------:R-:W-:Y:S01]  /*1aa0*/  MOV R4, UR4 ;  /* 0x0000000400047c02 */ /* 0x000fe20008000f00 */
[----:B------:R1:W3:Y:S01]  /*1ab0*/  LDC.64 R12, c[0x4][R0] ;  /* 0x01000000000c7b82 */ /* 0x0002e20000000a00 */
[----:B------:R-:W-:Y:S01]  /*1ac0*/  ISETP.NE.AND P0, PT, R16, R25, PT ;  /* 0x000000191000720c */ /* 0x000fe20003f05270 */
[----:B------:R-:W-:Y:S02]  /*1ad0*/  IMAD.MOV.U32 R6, RZ, RZ, R17 ;  /* 0x000000ffff067224 */ /* 0x000fe400078e0011 */
[----:B------:R-:W-:Y:S01]  /*1ae0*/  IMAD.MOV.U32 R7, RZ, RZ, R19 ;  /* 0x000000ffff077224 */ /* 0x000fe200078e0013 */
[----:B-1----:R-:W-:Y:S01]  /*1af0*/  P2R R0, PR, RZ, 0x1 ;  /* 0x00000001ff007803 */ /* 0x002fe20000000000 */
[----:B--2---:R-:W1:Y:S02]  /*1b00*/  F2F.F64.F32 R10, R8 ;  /* 0x00000008000a7310 */ /* 0x004e640000201800 */
[----:B-1-3--:R0:W-:Y:S06]  /*1b10*/  STL.64 [R1+0x18], R10 ;  /* 0x0000180a01007387 */ /* 0x00a1ec0000100a00 */
[----:B------:R-:W-:-:S07]  /*1b20*/  LEPC R20, `(.L_x_36) ;  /* 0x000000001014794e */ /* 0x000fce0000000000 */
[----:B0-----:R-:W-:Y:S05]  /*1b30*/  CALL.ABS.NOINC R12 ;  /* 0x000000000c007343 */ /* 0x001fea0003c00000 */
.L_x_36:
[----:B------:R-:W-:Y:S02]  /*1b40*/  ISETP.NE.AND P6, PT, R16, R25, PT ;  /* 0x000000191000720c */ /* 0x000fe40003fc5270 */
[----:B------:R-:W-:-:S11]  /*1b50*/  IADD3 R22, PT, PT, R22, 0x1, RZ ;  /* 0x0000000116167810 */ /* 0x000fd60007ffe0ff */
[----:B------:R-:W-:Y:S05]  /*1b60*/  @P6 BRA `(.L_x_37) ;  /* 0xfffffffc00ac6947 */ /* 0x000fea000383ffff */
.L_x_21:
[----:B------:R-:W-:Y:S05]  /*1b70*/  BSYNC.RECONVERGENT B6 ;  /* 0x0000000000067941 */ /* 0x000fea0003800200 */
.L_x_2:
[----:B------:R-:W0:Y:S01]  /*1b80*/  S2R R12, SR_TID.X ;  /* 0x00000000000c7919 */ /* 0x000e220000002100 */
[----:B------:R-:W1:Y:S01]  /*1b90*/  LDC R4, c[0x0][0x398] ;  /* 0x0000e600ff047b82 */ /* 0x000e620000000800 */
[----:B------:R-:W-:Y:S07]  /*1ba0*/  BSSY.RECONVERGENT B0, `(.L_x_38) ;  /* 0x000003c000007945 */ /* 0x000fee0003800200 */
[----:B------:R-:W2:Y:S08]  /*1bb0*/  LDC R10, c[0x0][0x370] ;  /* 0x0000dc00ff0a7b82 */ /* 0x000eb00000000800 */
[----:B------:R-:W3:Y:S08]  /*1bc0*/  S2UR UR4, SR_CTAID.X ;  /* 0x00000000000479c3 */ /* 0x000ef00000002500 */
[----:B------:R-:W0:Y:S01]  /*1bd0*/  LDC R19, c[0x0][0x360] ;  /* 0x0000d800ff137b82 */ /* 0x000e220000000800 */
[----:B-1----:R-:W-:-:S05]  /*1be0*/  VIADD R0, R4, 0x1 ;  /* 0x0000000104007836 */ /* 0x002fca0000000000 */
[----:B------:R-:W-:-:S04]  /*1bf0*/  LEA.HI R26, R0, R0, RZ, 0x1 ;  /* 0x00000000001a7211 */ /* 0x000fc800078f08ff */
[----:B------:R-:W-:Y:S01]  /*1c00*/  SHF.R.S32.HI R26, RZ, 0x1, R26 ;  /* 0x00000001ff1a7819 */ /* 0x000fe2000001141a */
[----:B---3--:R-:W-:Y:S02]  /*1c10*/  IMAD.U32 R11, RZ, RZ, UR4 ;  /* 0x00000004ff0b7e24 */ /* 0x008fe4000f8e00ff */
[----:B0-----:R-:W-:Y:S02]  /*1c20*/  IMAD R27, R19, UR4, R12 ;  /* 0x00000004131b7c24 */ /* 0x001fe4000f8e020c */
[----:B--2---:R-:W-:-:S03]  /*1c30*/  IMAD R19, R10, R19, RZ ;  /* 0x000000130a137224 */ /* 0x004fc600078e02ff */
[----:B------:R-:W-:-:S13]  /*1c40*/  ISETP.GE.AND P0, PT, R27, R26, PT ;  /* 0x0000001a1b00720c */ /* 0x000fda0003f06270 */
[----:B------:R-:W-:Y:S05]  /*1c50*/  @P0 BRA `(.L_x_39) ;  /* 0x0000000000c00947 */ /* 0x000fea0003800000 */
[----:B------:R-:W-:Y:S01]  /*1c60*/  I2FP.F32.S32 R4, R4 ;  /* 0x0000000400047245 */ /* 0x000fe20000201400 */
[----:B------:R-:W-:-:S07]  /*1c70*/  IMAD.MOV.U32 R5, RZ, RZ, R27 ;  /* 0x000000ffff057224 */ /* 0x000fce00078e001b */
.L_x_45:
[----:B0-----:R-:W0:Y:S01]  /*1c80*/  LDC.64 R8, c[0x0][0x380] ;  /* 0x0000e000ff087b82 */ /* 0x001e220000000a00 */
[----:B------:R-:W-:-:S05]  /*1c90*/  SHF.L.U32 R7, R5, 0x1, RZ ;  /* 0x0000000105077819 */ /* 0x000fca00000006ff */
[----:B0-----:R-:W-:-:S05]  /*1ca0*/  IMAD.WIDE R14, R7, 0x4, R8 ;  /* 0x00000004070e7825 */ /* 0x001fca00078e0208 */
[----:B------:R-:W2:Y:S01]  /*1cb0*/  LDG.E R6, desc[UR36][R14.64] ;  /* 0x000000240e067981 */ /* 0x000ea2000c1e1900 */
[C---:B------:R-:W-:Y:S02]  /*1cc0*/  VIADD R3, R7.reuse, 0x2 ;  /* 0x0000000207037836 */ /* 0x040fe40000000000 */
[----:B------:R-:W-:Y:S02]  /*1cd0*/  HFMA2 R16, -RZ, RZ, 3.748046875, 0 ;  /* 0x437f0000ff107431 */ /* 0x000fe400000001ff */
[----:B------:R-:W-:Y:S01]  /*1ce0*/  VIADD R0, R7, 0x1 ;  /* 0x0000000107007836 */ /* 0x000fe20000000000 */
[----:B------:R-:W-:Y:S01]  /*1cf0*/  BSSY.RECONVERGENT B1, `(.L_x_40) ;  /* 0x0000012000017945 */ /* 0x000fe20003800200 */
[----:B------:R-:W-:Y:S01]  /*1d00*/  IMAD.MOV.U32 R17, RZ, RZ, 0x3b808081 ;  /* 0x3b808081ff117424 */ /* 0x000fe200078e00ff */
[----:B------:R-:W-:Y:S02]  /*1d10*/  I2FP.F32.S32 R13, R3 ;  /* 0x00000003000d7245 */ /* 0x000fe40000201400 */
[----:B------:R-:W-:-:S02]  /*1d20*/  I2FP.F32.S32 R3, R0 ;  /* 0x0000000000037245 */ /* 0x000fc40000201400 */
[----:B------:R-:W-:Y:S01]  /*1d30*/  FMNMX R20, R4, R13, PT ;  /* 0x0000000d04147209 */ /* 0x000fe20003800000 */
[----:B------:R-:W-:-:S03]  /*1d40*/  FFMA R16, R17, -R16, 1 ;  /* 0x3f80000011107423 */ /* 0x000fc60000000810 */
[----:B------:R-:W-:Y:S01]  /*1d50*/  FSETP.GT.AND P0, PT, R20, R3, PT ;  /* 0x000000031400720b */ /* 0x000fe20003f04000 */
[----:B--2---:R-:W-:-:S12]  /*1d60*/  IMAD.MOV.U32 R3, RZ, RZ, R6 ;  /* 0x000000ffff037224 */ /* 0x004fd800078e0006 */
[----:B------:R-:W-:Y:S05]  /*1d70*/  @!P0 BRA `(.L_x_41) ;  /* 0x0000000000248947 */ /* 0x000fea0003800000 */
[----:B------:R-:W-:-:S07]  /*1d80*/  IMAD.MOV.U32 R3, RZ, RZ, R6 ;  /* 0x000000ffff037224 */ /* 0x000fce00078e0006 */
.L_x_42:
[----:B------:R-:W-:-:S06]  /*1d90*/  IMAD.WIDE R14, R0, 0x4, R8 ;  /* 0x00000004000e7825 */ /* 0x000fcc00078e0208 */
[----:B------:R-:W2:Y:S01]  /*1da0*/  LDG.E R14, desc[UR36][R14.64] ;  /* 0x000000240e0e7981 */ /* 0x000ea2000c1e1900 */
[----:B------:R-:W-:-:S05]  /*1db0*/  VIADD R0, R0, 0x1 ;  /* 0x0000000100007836 */ /* 0x000fca0000000000 */
[----:B------:R-:W-:-:S04]  /*1dc0*/  I2FP.F32.S32 R13, R0 ;  /* 0x00000000000d7245 */ /* 0x000fc80000201400 */
[----:B------:R-:W-:Y:S02]  /*1dd0*/  FSETP.GT.AND P0, PT, R20, R13, PT ;  /* 0x0000000d1400720b */ /* 0x000fe40003f04000 */
[C---:B--2---:R-:W-:Y:S02]  /*1de0*/  FMNMX R6, R14.reuse, R6, PT ;  /* 0x000000060e067209 */ /* 0x044fe40003800000 */
[----:B------:R-:W-:-:S09]  /*1df0*/  FMNMX R3, R14, R3, !PT ;  /* 0x000000030e037209 */ /* 0x000fd20007800000 */
[----:B------:R-:W-:Y:S05]  /*1e00*/  @P0 BRA `(.L_x_42) ;  /* 0xfffffffc00e00947 */ /* 0x000fea000383ffff */
.L_x_41:
[----:B------:R-:W-:Y:S05]  /*1e10*/  BSYNC.RECONVERGENT B1 ;  /* 0x0000000000017941 */ /* 0x000fea0003800200 */
.L_x_40:
[----:B------:R-:W-:Y:S01]  /*1e20*/  FADD R0, R3, -R6 ;  /* 0x8000000603007221 */ /* 0x000fe20000000000 */
[----:B------:R-:W-:Y:S01]  /*1e30*/  FFMA R3, R16, R17, 0.0039215688593685626984 ;  /* 0x3b80808110037423 */ /* 0x000fe20000000011 */
[----:B------:R-:W-:Y:S01]  /*1e40*/  IADD3 R5, PT, PT, R19, R5, RZ ;  /* 0x0000000513057210 */ /* 0x000fe20007ffe0ff */
[----:B------:R-:W-:Y:S01]  /*1e50*/  BSSY.RECONVERGENT B1, `(.L_x_43) ;  /* 0x000000b000017945 */ /* 0x000fe20003800200 */
[----:B------:R-:W0:Y:S01]  /*1e60*/  FCHK P0, R0, 255 ;  /* 0x437f000000007902 */ /* 0x000e220000000000 */
[----:B------:R-:W-:Y:S01]  /*1e70*/  FFMA R8, R0, R3, RZ ;  /* 0x0000000300087223 */ /* 0x000fe200000000ff */
[----:B------:R-:W-:-:S03]  /*1e80*/  ISETP.GE.AND P2, PT, R5, R26, PT ;  /* 0x0000001a0500720c */ /* 0x000fc60003f46270 */
[----:B------:R-:W-:-:S04]  /*1e90*/  FFMA R9, R8, -255, R0 ;  /* 0xc37f000008097823 */ /* 0x000fc80000000000 */
[----:B------:R-:W-:Y:S01]  /*1ea0*/  FFMA R3, R3, R9, R8 ;  /* 0x0000000903037223 */ /* 0x000fe20000000008 */
[----:B0-----:R-:W-:Y:S06]  /*1eb0*/  @!P0 BRA `(.L_x_44) ;  /* 0x0000000000108947 */ /* 0x001fec0003800000 */
[----:B------:R-:W-:Y:S01]  /*1ec0*/  IMAD.MOV.U32 R3, RZ, RZ, 0x437f0000 ;  /* 0x437f0000ff037424 */ /* 0x000fe200078e00ff */
[----:B------:R-:W-:-:S07]  /*1ed0*/  MOV R21, 0x1ef0 ;  /* 0x00001ef000157802 */ /* 0x000fce0000000f00 */
[----:B------:R-:W-:Y:S05]  /*1ee0*/  CALL.REL.NOINC `($__internal_0_$__cuda_sm3x_div_rn_noftz_f32_slowpath) ;  /* 0x0000003c00bc7944 */ /* 0x000fea0003c00000 */
[----:B------:R-:W-:-:S07]  /*1ef0*/  IMAD.MOV.U32 R3, RZ, RZ, R0 ;  /* 0x000000ffff037224 */ /* 0x000fce00078e0000 */
.L_x_44:
[----:B------:R-:W-:Y:S05]  /*1f00*/  BSYNC.RECONVERGENT B1 ;  /* 0x0000000000017941 */ /* 0x000fea0003800200 */
.L_x_43:
[----:B------:R-:W0:Y:S02]  /*1f10*/  LDC.64 R8, c[0x0][0x388] ;  /* 0x0000e200ff087b82 */ /* 0x000e240000000a00 */
[----:B0-----:R-:W-:-:S05]  /*1f20*/  IMAD.WIDE R8, R7, 0x4, R8 ;  /* 0x0000000407087825 */ /* 0x001fca00078e0208 */
[----:B------:R0:W-:Y:S04]  /*1f30*/  STG.E desc[UR36][R8.64], R3 ;  /* 0x0000000308007986 */ /* 0x0001e8000c101924 */
[----:B------:R0:W-:Y:S01]  /*1f40*/  STG.E desc[UR36][R8.64+0x4], R6 ;  /* 0x0000040608007986 */ /* 0x0001e2000c101924 */
[----:B------:R-:W-:Y:S05]  /*1f50*/  @!P2 BRA `(.L_x_45) ;  /* 0xfffffffc0048a947 */ /* 0x000fea000383ffff */
.L_x_39:
[----:B------:R-:W-:Y:S05]  /*1f60*/  BSYNC.RECONVERGENT B0 ;  /* 0x0000000000007941 */ /* 0x000fea0003800200 */
.L_x_38:
[----:B------:R-:W-:-:S13]  /*1f70*/  ISETP.GE.U32.AND P0, PT, R11, R26, PT ;  /* 0x0000001a0b00720c */ /* 0x000fda0003f06070 */
[----:B------:R-:W-:Y:S05]  /*1f80*/  @P0 BRA `(.L_x_46) ;  /* 0x00000004006c0947 */ /* 0x000fea0003800000 */
[----:B------:R-:W1:Y:S01]  /*1f90*/  LDC R0, c[0x0][0x398] ;  /* 0x0000e600ff007b82 */ /* 0x000e620000000800 */
[----:B------:R-:W-:Y:S01]  /*1fa0*/  BSSY.RECONVERGENT B0, `(.L_x_46) ;  /* 0x0000059000007945 */ /* 0x000fe20003800200 */
[----:B------:R-:W-:Y:S02]  /*1fb0*/  IMAD.SHL.U32 R13, R12, 0x8, RZ ;  /* 0x000000080c0d7824 */ /* 0x000fe400078e00ff */
[----:B-1----:R-:W-:-:S07]  /*1fc0*/  IMAD R15, R11, -0x2, R0 ;  /* 0xfffffffe0b0f7824 */ /* 0x002fce00078e0200 */
.L_x_57:
[----:B0-----:R-:W0:Y:S01]  /*1fd0*/  LDC R3, c[0x0][0x398] ;  /* 0x0000e600ff037b82 */ /* 0x001e220000000800 */
[----:B------:R-:W-:Y:S01]  /*1fe0*/  SHF.L.U32 R20, R11, 0x1, RZ ;  /* 0x000000010b147819 */ /* 0x000fe200000006ff */
[----:B------:R-:W-:Y:S04]  /*1ff0*/  BSSY.RECONVERGENT B1, `(.L_x_47) ;  /* 0x000004f000017945 */ /* 0x000fe80003800200 */
[----:B------:R-:W-:-:S05]  /*2000*/  IMAD.MOV R14, RZ, RZ, -R20 ;  /* 0x000000ffff0e7224 */ /* 0x000fca00078e0a14 */
[----:B0-----:R-:W-:-:S05]  /*2010*/  VIADDMNMX.U32 R14, R14, R3, 0x2, PT ;  /* 0x000000020e0e7446 */ /* 0x001fca0003800003 */
[----:B------:R-:W-:-:S05]  /*2020*/  VIADD R0, R14, 0x7 ;  /* 0x000000070e007836 */ /* 0x000fca0000000000 */
[----:B------:R-:W-:-:S04]  /*2030*/  SHF.R.U32.HI R3, RZ, 0x3, R0 ;  /* 0x00000003ff037819 */ /* 0x000fc80000011600 */
[----:B------:R-:W-:-:S13]  /*2040*/  ISETP.GE.U32.AND P0, PT, R12, R3, PT ;  /* 0x000000030c00720c */ /* 0x000fda0003f06070 */
[----:B--2---:R-:W-:Y:S05]  /*2050*/  @P0 BRA `(.L_x_48) ;  /* 0x0000000400200947 */ /* 0x004fea0003800000 */
[----:B------:R-:W-:Y:S01]  /*2060*/  VIMNMX.U32 R22, PT, PT, R15, 0x2, PT ;  /* 0x000000020f167848 */ /* 0x000fe20003fe0000 */
[----:B------:R-:W-:Y:S01]  /*2070*/  BSSY.RECONVERGENT B2, `(.L_x_49) ;  /* 0x0000036000027945 */ /* 0x000fe20003800200 */
[----:B------:R-:W-:Y:S02]  /*2080*/  CS2R R16, SRZ ;  /* 0x0000000000107805 */ /* 0x000fe4000001ff00 */
[----:B------:R-:W-:-:S13]  /*2090*/  ISETP.GE.U32.AND P0, PT, R13, R22, PT ;  /* 0x000000160d00720c */ /* 0x000fda0003f06070 */
[----:B------:R-:W-:Y:S05]  /*20a0*/  @P0 BRA `(.L_x_50) ;  /* 0x0000000000c80947 */ /* 0x000fea0003800000 */
[----:B------:R-:W0:Y:S01]  /*20b0*/  LDCU.64 UR4, c[0x0][0x388] ;  /* 0x00007100ff0477ac */ /* 0x000e220008000a00 */
[----:B------:R-:W-:Y:S02]  /*20c0*/  SHF.R.S32.HI R3, RZ, 0x1f, R20 ;  /* 0x0000001fff037819 */ /* 0x000fe40000011414 */
[----:B0-----:R-:W-:-:S04]  /*20d0*/  LEA R4, P0, R20, UR4, 0x2 ;  /* 0x0000000414047c11 */ /* 0x001fc8000f8010ff */
[----:B------:R-:W-:-:S05]  /*20e0*/  LEA.HI.X R5, R20, UR5, R3, 0x2, P0 ;  /* 0x0000000514057c11 */ /* 0x000fca00080f1403 */
[----:B------:R-:W2:Y:S01]  /*20f0*/  LDG.E R3, desc[UR36][R4.64] ;  /* 0x0000002404037981 */ /* 0x000ea2000c1e1900 */
[----:B------:R-:W-:Y:S01]  /*2100*/  CS2R R16, SRZ ;  /* 0x0000000000107805 */ /* 0x000fe2000001ff00 */
[----:B------:R-:W-:Y:S01]  /*2110*/  IMAD.MOV.U32 R24, RZ, RZ, RZ ;  /* 0x000000ffff187224 */ /* 0x000fe200078e00ff */
[----:B--2---:R0:W1:Y:S06]  /*2120*/  F2F.F64.F32 R6, R3 ;  /* 0x0000000300067310 */ /* 0x00406c0000201800 */
.L_x_55:
[----:B------:R-:W-:Y:S01]  /*2130*/  UMOV UR4, 0xd9d7bdbb ;  /* 0xd9d7bdbb00047882 */ /* 0x000fe20000000000 */
[----:B------:R-:W-:Y:S01]  /*2140*/  UMOV UR5, 0x3ddb7cdf ;  /* 0x3ddb7cdf00057882 */ /* 0x000fe20000000000 */
[----:B------:R-:W-:Y:S01]  /*2150*/  BSSY.RECONVERGENT B3, `(.L_x_51) ;  /* 0x000001e000037945 */ /* 0x000fe20003800200 */
[----:B-1----:R-:W-:Y:S01]  /*2160*/  DSETP.GEU.AND P0, PT, R6, UR4, PT ;  /* 0x0000000406007e2a */ /* 0x002fe2000bf0e000 */
[----:B------:R-:W-:-:S13]  /*2170*/  CS2R R8, SRZ ;  /* 0x0000000000087805 */ /* 0x000fda000001ff00 */
[----:B------:R-:W-:Y:S05]  /*2180*/  @!P0 BRA `(.L_x_52) ;  /* 0x0000000000688947 */ /* 0x000fea0003800000 */
[----:B------:R-:W1:Y:S01]  /*2190*/  LDCU.64 UR4, c[0x0][0x380] ;  /* 0x00007000ff0477ac */ /* 0x000e620008000a00 */
[----:B------:R-:W-:Y:S01]  /*21a0*/  IADD3 R9, PT, PT, R13, R24, RZ ;  /* 0x000000180d097210 */ /* 0x000fe20007ffe0ff */
[----:B------:R-:W2:Y:S03]  /*21b0*/  LDG.E R21, desc[UR36][R4.64+0x4] ;  /* 0x0000042404157981 */ /* 0x000ea6000c1e1900 */
[----:B------:R-:W-:-:S04]  /*21c0*/  IADD3 R9, P0, PT, R20, R9, RZ ;  /* 0x0000000914097210 */ /* 0x000fc80007f1e0ff */
[----:B------:R-:W-:Y:S02]  /*21d0*/  LEA.HI.X.SX32 R0, R20, RZ, 0x1, P0 ;  /* 0x000000ff14007211 */ /* 0x000fe400000f0eff */
[----:B-1----:R-:W-:-:S04]  /*21e0*/  LEA R8, P0, R9, UR4, 0x2 ;  /* 0x0000000409087c11 */ /* 0x002fc8000f8010ff */
[----:B------:R-:W-:-:S05]  /*21f0*/  LEA.HI.X R9, R9, UR5, R0, 0x2, P0 ;  /* 0x0000000509097c11 */ /* 0x000fca00080f1400 */
[----:B------:R-:W2:Y:S01]  /*2200*/  LDG.E R0, desc[UR36][R8.64] ;  /* 0x0000002408007981 */ /* 0x000ea2000c1e1900 */
[----:B------:R-:W1:Y:S01]  /*2210*/  MUFU.RCP R28, R3 ;  /* 0x00000003001c7308 */ /* 0x000e620000001000 */
[----:B------:R-:W-:Y:S01]  /*2220*/  BSSY.RECONVERGENT B4, `(.L_x_53) ;  /* 0x000000c000047945 */ /* 0x000fe20003800200 */
[----:B-1----:R-:W-:-:S04]  /*2230*/  FFMA R23, -R3, R28, 1 ;  /* 0x3f80000003177423 */ /* 0x002fc8000000011c */
[----:B------:R-:W-:Y:S01]  /*2240*/  FFMA R23, R28, R23, R28 ;  /* 0x000000171c177223 */ /* 0x000fe2000000001c */
[----:B--2---:R-:W-:-:S04]  /*2250*/  FADD R0, R0, -R21 ;  /* 0x8000001500007221 */ /* 0x004fc80000000000 */
[----:B------:R-:W1:Y:S01]  /*2260*/  FCHK P0, R0, R3 ;  /* 0x0000000300007302 */ /* 0x000e620000000000 */
[----:B------:R-:W-:-:S04]  /*2270*/  FFMA R28, R0, R23, RZ ;  /* 0x00000017001c7223 */ /* 0x000fc800000000ff */
[----:B------:R-:W-:-:S04]  /*2280*/  FFMA R21, -R3, R28, R0 ;  /* 0x0000001c03157223 */ /* 0x000fc80000000100 */
[----:B------:R-:W-:Y:S01]  /*2290*/  FFMA R21, R23, R21, R28 ;  /* 0x0000001517157223 */ /* 0x000fe2000000001c */
[----:B-1----:R-:W-:Y:S06]  /*22a0*/  @!P0 BRA `(.L_x_54) ;  /* 0x00000000000c8947 */ /* 0x002fec0003800000 */
[----:B------:R-:W-:-:S07]  /*22b0*/  MOV R21, 0x22d0 ;  /* 0x000022d000157802 */ /* 0x000fce0000000f00 */
[----:B0-----:R-:W-:Y:S05]  /*22c0*/  CALL.REL.NOINC `($__internal_0_$__cuda_sm3x_div_rn_noftz_f32_slowpath) ;  /* 0x0000003800c47944 */ /* 0x001fea0003c00000 */
[----:B------:R-:W-:-:S07]  /*22d0*/  IMAD.MOV.U32 R21, RZ, RZ, R0 ;  /* 0x000000ffff157224 */ /* 0x000fce00078e0000 */
.L_x_54:
[----:B------:R-:W-:Y:S05]  /*22e0*/  BSYNC.RECONVERGENT B4 ;  /* 0x0000000000047941 */ /* 0x000fea0003800200 */
.L_x_53:
[----:B------:R-:W-:Y:S01]  /*22f0*/  FADD R21, R21, 0.5 ;  /* 0x3f00000015157421 */ /* 0x000fe20000000000 */
[----:B------:R-:W-:-:S05]  /*2300*/  IMAD.MOV.U32 R9, RZ, RZ, RZ ;  /* 0x000000ffff097224 */ /* 0x000fca00078e00ff */
[----:B------:R-:W1:Y:S02]  /*2310*/  F2I.U32.FLOOR.NTZ R21, R21 ;  /* 0x0000001500157305 */ /* 0x000e640000207000 */
[----:B-1----:R-:W-:-:S07]  /*2320*/  LOP3.LUT R8, R21, 0xff, RZ, 0xc0, !PT ;  /* 0x000000ff15087812 */ /* 0x002fce00078ec0ff */
.L_x_52:
[----:B------:R-:W-:Y:S05]  /*2330*/  BSYNC.RECONVERGENT B3 ;  /* 0x0000000000037941 */ /* 0x000fea0003800200 */
.L_x_51:
[C---:B------:R-:W-:Y:S01]  /*2340*/  IMAD.SHL.U32 R21, R24.reuse, 0x8, RZ ;  /* 0x0000000818157824 */ /* 0x040fe200078e00ff */
[----:B------:R-:W-:-:S04]  /*2350*/  IADD3 R24, PT, PT, R24, 0x1, RZ ;  /* 0x0000000118187810 */ /* 0x000fc80007ffe0ff */
[CC--:B------:R-:W-:Y:S01]  /*2360*/  SHF.L.U32 R25, R8.reuse, R21.reuse, RZ ;  /* 0x0000001508197219 */ /* 0x0c0fe200000006ff */
[----:B------:R-:W-:Y:S01]  /*2370*/  IMAD.IADD R23, R13, 0x1, R24 ;  /* 0x000000010d177824 */ /* 0x000fe200078e0218 */
[----:B------:R-:W-:Y:S02]  /*2380*/  SHF.L.U64.HI R8, R8, R21, R9 ;  /* 0x0000001508087219 */ /* 0x000fe40000010209 */
[----:B------:R-:W-:Y:S02]  /*2390*/  IADD3 R16, P1, PT, R16, R25, RZ ;  /* 0x0000001910107210 */ /* 0x000fe40007f3e0ff */
[----:B------:R-:W-:-:S03]  /*23a0*/  ISETP.GE.U32.AND P0, PT, R23, R14, PT ;  /* 0x0000000e1700720c */ /* 0x000fc60003f06070 */
[----:B------:R-:W-:-:S10]  /*23b0*/  IMAD.X R17, R17, 0x1, R8, P1 ;  /* 0x0000000111117824 */ /* 0x000fd400008e0608 */
[----:B------:R-:W-:Y:S05]  /*23c0*/  @!P0 BRA `(.L_x_55) ;  /* 0xfffffffc00588947 */ /* 0x000fea000383ffff */
.L_x_50:
[----:B------:R-:W-:Y:S05]  /*23d0*/  BSYNC.RECONVERGENT B2 ;  /* 0x0000000000027941 */ /* 0x000fea0003800200 */
.L_x_49:
[----:B------:R-:W-:-:S13]  /*23e0*/  ISETP.GE.U32.AND P0, PT, R13, R22, PT ;  /* 0x000000160d00720c */ /* 0x000fda0003f06070 */
[----:B------:R-:W-:Y:S05]  /*23f0*/  @P0 BRA `(.L_x_48) ;  /* 0x0000000000380947 */ /* 0x000fea0003800000 */
[----:B------:R-:W1:Y:S01]  /*2400*/  LDC.64 R4, c[0x0][0x388] ;  /* 0x0000e200ff047b82 */ /* 0x000e620000000a00 */
[----:B------:R-:W-:Y:S01]  /*2410*/  IMAD.MOV.U32 R21, RZ, RZ, RZ ;  /* 0x000000ffff157224 */ /* 0x000fe200078e00ff */
[----:B------:R-:W-:Y:S01]  /*2420*/  MOV R0, RZ ;  /* 0x000000ff00007202 */ /* 0x000fe20000000f00 */
[----:B------:R-:W-:-:S07]  /*2430*/  IMAD.WIDE.U32 R8, R26, 0x8, R20 ;  /* 0x000000081a087825 */ /* 0x000fce00078e0014 */
.L_x_56:
[----:B0-----:R-:W-:Y:S02]  /*2440*/  IMAD.IADD R3, R13, 0x1, R0 ;  /* 0x000000010d037824 */ /* 0x001fe400078e0200 */
[C---:B------:R-:W-:Y:S01]  /*2450*/  IMAD.SHL.U32 R20, R0.reuse, 0x8, RZ ;  /* 0x0000000800147824 */ /* 0x040fe200078e00ff */
[----:B------:R-:W-:Y:S02]  /*2460*/  IADD3 R0, PT, PT, R0, 0x1, RZ ;  /* 0x0000000100007810 */ /* 0x000fe40007ffe0ff */
[----:B-12---:R-:W-:Y:S01]  /*2470*/  IADD3 R6, P0, P1, R8, R4, R3 ;  /* 0x0000000408067210 */ /* 0x006fe2000791e003 */
[----:B------:R-:W-:Y:S01]  /*2480*/  VIADD R3, R3, 0x1 ;  /* 0x0000000103037836 */ /* 0x000fe20000000000 */
[----:B------:R-:W-:Y:S02]  /*2490*/  SHF.R.U64 R21, R16, R20, R17 ;  /* 0x0000001410157219 */ /* 0x000fe40000001211 */
[----:B------:R-:W-:Y:S02]  /*24a0*/  IADD3.X R7, PT, PT, R9, R5, RZ, P0, P1 ;  /* 0x0000000509077210 */ /* 0x000fe400007e24ff */
[----:B------:R-:W-:-:S03]  /*24b0*/  ISETP.GE.U32.AND P0, PT, R3, R14, PT ;  /* 0x0000000e0300720c */ /* 0x000fc60003f06070 */
[----:B------:R2:W-:Y:S10]  /*24c0*/  STG.E.U8 desc[UR36][R6.64], R21 ;  /* 0x0000001506007986 */ /* 0x0005f4000c101124 */
[----:B------:R-:W-:Y:S05]  /*24d0*/  @!P0 BRA `(.L_x_56) ;  /* 0xfffffffc00d88947 */ /* 0x000fea000383ffff */
.L_x_48:
[----:B------:R-:W-:Y:S05]  /*24e0*/  BSYNC.RECONVERGENT B1 ;  /* 0x0000000000017941 */ /* 0x000fea0003800200 */
.L_x_47:
[C---:B------:R-:W-:Y:S02]  /*24f0*/  IMAD.IADD R11, R10.reuse, 0x1, R11 ;  /* 0x000000010a0b7824 */ /* 0x040fe400078e020b */
[----:B------:R-:W-:-:S03]  /*2500*/  IMAD R15, R10, -0x2, R15 ;  /* 0xfffffffe0a0f7824 */ /* 0x000fc600078e020f */
[----:B------:R-:W-:-:S13]  /*2510*/  ISETP.GE.U32.AND P0, PT, R11, R26, PT ;  /* 0x0000001a0b00720c */ /* 0x000fda0003f06070 */
[----:B------:R-:W-:Y:S05]  /*2520*/  @!P0 BRA `(.L_x_57) ;  /* 0xfffffff800a88947 */ /* 0x000fea000383ffff */
[----:B------:R-:W-:Y:S05]  /*2530*/  BSYNC.RECONVERGENT B0 ;  /* 0x0000000000007941 */ /* 0x000fea0003800200 */
.L_x_46:
[----:B------:R-:W1:Y:S01]  /*2540*/  LDC R16, c[0x0][0x398] ;  /* 0x0000e600ff107b82 */ /* 0x000e620000000800 */
[----:B------:R-:W3:Y:S01]  /*2550*/  LDCU.64 UR4, c[0x4][URZ] ;  /* 0x01000000ff0477ac */ /* 0x000ee20008000a00 */
[----:B------:R-:W-:Y:S02]  /*2560*/  MOV R0, 0x28 ;  /* 0x0000002800007802 */ /* 0x000fe40000000f00 */
[----:B0-2---:R-:W-:-:S04]  /*2570*/  CS2R R6, SRZ ;  /* 0x0000000000067805 */ /* 0x005fc8000001ff00 */
[----:B------:R0:W2:Y:S01]  /*2580*/  LDC.64 R8, c[0x4][R0] ;  /* 0x0100000000087b82 */ /* 0x0000a20000000a00 */
[----:B---3--:R-:W-:Y:S02]  /*2590*/  IMAD.U32 R4, RZ, RZ, UR4 ;  /* 0x00000004ff047e24 */ /* 0x008fe4000f8e00ff */
[----:B------:R-:W-:Y:S01]  /*25a0*/  IMAD.U32 R5, RZ, RZ, UR5 ;  /* 0x00000005ff057e24 */ /* 0x000fe2000f8e00ff */
[----:B-1----:R-:W-:-:S04]  /*25b0*/  ISETP.GE.AND P0, PT, R16, 0x1, PT ;  /* 0x000000011000780c */ /* 0x002fc80003f06270 */
[----:B0-----:R-:W-:-:S09]  /*25c0*/  P2R R0, PR, RZ, 0x1 ;  /* 0x00000001ff007803 */ /* 0x001fd20000000000 */
[----:B------:R-:W-:-:S07]  /*25d0*/  LEPC R20, `(.L_x_58) ;  /* 0x000000001014794e */ /* 0x000fce0000000000 */
[----:B--2---:R-:W-:Y:S05]  /*25e0*/  CALL.ABS.NOINC R8 ;  /* 0x0000000008007343 */ /* 0x004fea0003c00000 */
.L_x_58:
[----:B------:R-:W-:-:S13]  /*25f0*/  ISETP.GE.AND P6, PT, R16, 0x1, PT ;  /* 0x000000011000780c */ /* 0x000fda0003fc6270 */
[----:B------:R-:W-:Y:S05]  /*2600*/  @!P6 BRA `(.L_x_59) ;  /* 0x0000001400d0e947 */ /* 0x000fea0003800000 */
[----:B------:R-:W0:Y:S01]  /*2610*/  LDC R0, c[0x0][0x398] ;  /* 0x0000e600ff007b82 */ /* 0x000e220000000800 */
[----:B------:R-:W-:Y:S01]  /*2620*/  HFMA2 R22, -RZ, RZ, 0, 0 ;  /* 0x00000000ff167431 */ /* 0x000fe200000001ff */
[C---:B0-----:R-:W-:Y:S02]  /*2630*/  ISETP.GE.U32.AND P0, PT, R0.reuse, 0x10, PT ;  /* 0x000000100000780c */ /* 0x041fe40003f06070 */
[----:B------:R-:W-:-:S11]  /*2640*/  LOP3.LUT R29, R0, 0xf, RZ, 0xc0, !PT ;  /* 0x0000000f001d7812 */ /* 0x000fd600078ec0ff */
[----:B------:R-:W-:Y:S05]  /*2650*/  @!P0 BRA `(.L_x_60) ;  /* 0x0000000800f08947 */ /* 0x000fea0003800000 */
[----:B------:R-:W-:Y:S01]  /*2660*/  BSSY.RECONVERGENT B6, `(.L_x_60) ;  /* 0x00000bb000067945 */ /* 0x000fe20003800200 */
[----:B------:R-:W-:Y:S01]  /*2670*/  LOP3.LUT R22, R0, 0x7ffffff0, RZ, 0xc0, !PT ;  /* 0x7ffffff000167812 */ /* 0x000fe200078ec0ff */
[----:B------:R-:W-:-:S07]  /*2680*/  IMAD.MOV.U32 R24, RZ, RZ, RZ ;  /* 0x000000ffff187224 */ /* 0x000fce00078e00ff */
.L_x_77:
[----:B------:R-:W0:Y:S02]  /*2690*/  LDCU.64 UR4, c[0x0][0x388] ;  /* 0x00007100ff0477ac */ /* 0x000e240008000a00 */
[----:B0-----:R-:W-:-:S05]  /*26a0*/  IADD3 R16, P0, PT, R24, UR4, RZ ;  /* 0x0000000418107c10 */ /* 0x001fca000ff1e0ff */
[----:B------:R-:W-:-:S05]  /*26b0*/  IMAD.X R17, RZ, RZ, UR5, P0 ;  /* 0x00000005ff117e24 */ /* 0x000fca00080e06ff */
[----:B------:R-:W2:Y:S01]  /*26c0*/  LDG.E.U8 R25, desc[UR36][R16.64] ;  /* 0x0000002410197981 */ /* 0x000ea2000c1e1100 */
[----:B------:R-:W0:Y:S01]  /*26d0*/  LDCU UR4, c[0x0][0x2f8] ;  /* 0x00005f00ff0477ac */ /* 0x000e220008000800 */
[----:B------:R-:W-:Y:S01]  /*26e0*/  MOV R28, 0x28 ;  /* 0x00000028001c7802 */ /* 0x000fe20000000f00 */
[----:B------:R-:W-:Y:S02]  /*26f0*/  IMAD.MOV.U32 R6, RZ, RZ, R18 ;  /* 0x000000ffff067224 */ /* 0x000fe400078e0012 */
[----:B------:R-:W-:Y:S01]  /*2700*/  IMAD.MOV.U32 R7, RZ, RZ, R2 ;  /* 0x000000ffff077224 */ /* 0x000fe200078e0002 */
[----:B------:R1:W3:Y:S01]  /*2710*/  LDC.64 R8, c[0x4][R28] ;  /* 0x010000001c087b82 */ /* 0x0002e20000000a00 */
[----:B0-----:R-:W-:Y:S01]  /*2720*/  VIADD R23, R18, -UR4 ;  /* 0x8000000412177c36 */ /* 0x001fe20008000000 */
[----:B------:R-:W0:Y:S02]  /*2730*/  LDCU.64 UR4, c[0x4][0x8] ;  /* 0x01000100ff0477ac */ /* 0x000e240008000a00 */
[----:B0-----:R-:W-:Y:S01]  /*2740*/  MOV R4, UR4 ;  /* 0x0000000400047c02 */ /* 0x001fe20008000f00 */
[----:B------:R-:W-:Y:S01]  /*2750*/  IMAD.U32 R5, RZ, RZ, UR5 ;  /* 0x00000005ff057e24 */ /* 0x000fe2000f8e00ff */
[----:B--23--:R1:W-:Y:S06]  /*2760*/  STL.64 [R23], R24 ;  /* 0x0000001817007387 */ /* 0x00c3ec0000100a00 */
[----:B------:R-:W-:-:S07]  /*2770*/  LEPC R20, `(.L_x_61) ;  /* 0x000000001014794e */ /* 0x000fce0000000000 */
[----:B-1----:R-:W-:Y:S05]  /*2780*/  CALL.ABS.NOINC R8 ;  /* 0x0000000008007343 */ /* 0x002fea0003c00000 */
.L_x_61:
[----:B------:R-:W2:Y:S01]  /*2790*/  LDG.E.U8 R11, desc[UR36][R16.64+0x1] ;  /* 0x00000124100b7981 */ /* 0x000ea2000c1e1100 */
[----:B------:R-:W-:Y:S01]  /*27a0*/  IADD3 R10, PT, PT, R24, 0x1, RZ ;  /* 0x00000001180a7810 */ /* 0x000fe20007ffe0ff */
[----:B------:R0:W1:Y:S01]  /*27b0*/  LDC.64 R8, c[0x4][R28] ;  /* 0x010000001c087b82 */ /* 0x0000620000000a00 */
[----:B------:R-:W3:Y:S01]  /*27c0*/  LDCU.64 UR4, c[0x4][0x8] ;  /* 0x01000100ff0477ac */ /* 0x000ee20008000a00 */
[----:B------:R-:W-:Y:S01]  /*27d0*/  IMAD.MOV.U32 R6, RZ, RZ, R18 ;  /* 0x000000ffff067224 */ /* 0x000fe200078e0012 */
[----:B------:R-:W-:Y:S01]  /*27e0*/  MOV R7, R2 ;  /* 0x0000000200077202 */ /* 0x000fe20000000f00 */
[----:B---3--:R-:W-:Y:S02]  /*27f0*/  IMAD.U32 R4, RZ, RZ, UR4 ;  /* 0x00000004ff047e24 */ /* 0x008fe4000f8e00ff */
[----:B------:R-:W-:Y:S01]  /*2800*/  IMAD.U32 R5, RZ, RZ, UR5 ;  /* 0x00000005ff057e24 */ /* 0x000fe2000f8e00ff */
[----:B-12---:R0:W-:Y:S06]  /*2810*/  STL.64 [R23], R10 ;  /* 0x0000000a17007387 */ /* 0x0061ec0000100a00 */
[----:B------:R-:W-:-:S07]  /*2820*/  LEPC R20, `(.L_x_62) ;  /* 0x000000001014794e */ /* 0x000fce0000000000 */
[----:B0-----:R-:W-:Y:S05]  /*2830*/  CALL.ABS.NOINC R8 ;  /* 0x0000000008007343 */ /* 0x001fea0003c00000 */
.L_x_62:
[----:B------:R-:W2:Y:S01]  /*2840*/  LDG.E.U8 R11, desc[UR36][R16.64+0x2] ;  /* 0x00000224100b7981 */ /* 0x000ea2000c1e1100 */
[----:B------:R-:W-:Y:S01]  /*2850*/  VIADD R10, R24, 0x2 ;  /* 0x00000002180a7836 */ /* 0x000fe20000000000 */
[----:B------:R0:W1:Y:S01]  /*2860*/  LDC.64 R8, c[0x4][R28] ;  /* 0x010000001c087b82 */ /* 0x0000620000000a00 */
[----:B------:R-:W3:Y:S01]  /*2870*/  LDCU.64 UR4, c[0x4][0x8] ;  /* 0x01000100ff0477ac */ /* 0x000ee20008000a00 */
[----:B------:R-:W-:Y:S01]  /*2880*/  MOV R6, R18 ;  /* 0x0000001200067202 */ /* 0x000fe20000000f00 */
[----:B------:R-:W-:Y:S02]  /*2890*/  IMAD.MOV.U32 R7, RZ, RZ, R2 ;  /* 0x000000ffff077224 */ /* 0x000fe400078e0002 */
[----:B---3--:R-:W-:Y:S02]  /*28a0*/  IMAD.U32 R4, RZ, RZ, UR4 ;  /* 0x00000004ff047e24 */ /* 0x008fe4000f8e00ff */
[----:B------:R-:W-:Y:S01]  /*28b0*/  IMAD.U32 R5, RZ, RZ, UR5 ;  /* 0x00000005ff057e24 */ /* 0x000fe2000f8e00ff */
[----:B-12---:R0:W-:Y:S06]  /*28c0*/  STL.64 [R23], R10 ;  /* 0x0000000a17007387 */ /* 0x0061ec0000100a00 */
[----:B------:R-:W-:-:S07]  /*28d0*/  LEPC R20, `(.L_x_63) ;  /* 0x000000001014794e */ /* 0x000fce0000000000 */
[----:B0-----:R-:W-:Y:S05]  /*28e0*/  CALL.ABS.NOINC R8 ;  /* 0x0000000008007343 */ /* 0x001fea0003c00000 */
.L_x_63:
[----:B------:R-:W2:Y:S01]  /*28f0*/  LDG.E.U8 R11, desc[UR36][R16.64+0x3] ;  /* 0x00000324100b7981 */ /* 0x000ea2000c1e1100 */
[----:B------:R-:W-:Y:S01]  /*2900*/  VIADD R10, R24, 0x3 ;  /* 0x00000003180a7836 */ /* 0x000fe20000000000 */
[----:B------:R0:W1:Y:S01]  /*2910*/  LDC.64 R8, c[0x4][R28] ;  /* 0x010000001c087b82 */ /* 0x0000620000000a00 */
[----:B------:R-:W3:Y:S01]  /*2920*/  LDCU.64 UR4, c[0x4][0x8] ;  /* 0x01000100ff0477ac */ /* 0x000ee20008000a00 */
[----:B------:R-:W-:Y:S02]  /*2930*/  IMAD.MOV.U32 R6, RZ, RZ, R18 ;  /* 0x000000ffff067224 */ /* 0x000fe400078e0012 */
[----:B------:R-:W-:Y:S02]  /*2940*/  IMAD.MOV.U32 R7, RZ, RZ, R2 ;  /* 0x000000ffff077224 */ /* 0x000fe400078e0002 */
[----:B---3--:R-:W-:Y:S01]  /*2950*/  IMAD.U32 R4, RZ, RZ, UR4 ;  /* 0x00000004ff047e24 */ /* 0x008fe2000f8e00ff */
[----:B------:R-:W-:Y:S01]  /*2960*/  MOV R5, UR5 ;  /* 0x0000000500057c02 */ /* 0x000fe20008000f00 */
[----:B-12---:R0:W-:Y:S06]  /*2970*/  STL.64 [R23], R10 ;  /* 0x0000000a17007387 */ /* 0x0061ec0000100a00 */
[----:B------:R-:W-:-:S07]  /*2980*/  LEPC R20, `(.L_x_64) ;  /* 0x000000001014794e */ /* 0x000fce0000000000 */
[----:B0-----:R-:W-:Y:S05]  /*2990*/  CALL.ABS.NOINC R8 ;  /* 0x0000000008007343 */ /* 0x001fea0003c00000 */
.L_x_64:
[----:B------:R-:W2:Y:S01]  /*29a0*/  LDG.E.U8 R11, desc[UR36][R16.64+0x4] ;  /* 0x00000424100b7981 */ /* 0x000ea2000c1e1100 */
[----:B------:R-:W-:Y:S01]  /*29b0*/  VIADD R10, R24, 0x4 ;  /* 0x00000004180a7836 */ /* 0x000fe20000000000 */
[----:B------:R0:W1:Y:S01]  /*29c0*/  LDC.64 R8, c[0x4][R28] ;  /* 0x010000001c087b82 */ /* 0x0000620000000a00 */
[----:B------:R-:W3:Y:S01]  /*29d0*/  LDCU.64 UR4, c[0x4][0x8] ;  /* 0x01000100ff0477ac */ /* 0x000ee20008000a00 */
[----:B------:R-:W-:Y:S02]  /*29e0*/  IMAD.MOV.U32 R6, RZ, RZ, R18 ;  /* 0x000000ffff067224 */ /* 0x000fe400078e0012 */
[----:B------:R-:W-:Y:S01]  /*29f0*/  IMAD.MOV.U32 R7, RZ, RZ, R2 ;  /* 0x000000ffff077224 */ /* 0x000fe200078e0002 */
[----:B---3--:R-:W-:Y:S01]  /*2a00*/  MOV R4, UR4 ;  /* 0x0000000400047c02 */ /* 0x008fe20008000f00 */
[----:B------:R-:W-:Y:S01]  /*2a10*/  IMAD.U32 R5, RZ, RZ, UR5 ;  /* 0x00000005ff057e24 */ /* 0x000fe2000f8e00ff */
[----:B-12---:R0:W-:Y:S06]  /*2a20*/  STL.64 [R23], R10 ;  /* 0x0000000a17007387 */ /* 0x0061ec0000100a00 */
[----:B------:R-:W-:-:S07]  /*2a30*/  LEPC R20, `(.L_x_65) ;  /* 0x000000001014794e */ /* 0x000fce0000000000 */
[----:B0-----:R-:W-:Y:S05]  /*2a40*/  CALL.ABS.NOINC R8 ;  /* 0x0000000008007343 */ /* 0x001fea0003c00000 */
.L_x_65:
        /* <DEDUP_REMOVED lines=11> */
.L_x_66:
        /* <DEDUP_REMOVED lines=11> */
.L_x_67:
        /* <DEDUP_REMOVED lines=11> */
.L_x_68:
        /* <DEDUP_REMOVED lines=11> */
.L_x_69:
        /* <DEDUP_REMOVED lines=11> */
.L_x_70:
        /* <DEDUP_REMOVED lines=11> */
.L_x_71:
        /* <DEDUP_REMOVED lines=11> */
.L_x_72:
[----:B------:R-:W2:Y:S01]  /*2f20*/  LDG.E.U8 R11, desc[UR36][R16.64+0xc] ;  /* 0x00000c24100b7981 */ /* 0x000ea2000c1e1100 */
[----:B------:R-:W-:Y:S01]  /*2f30*/  VIADD R10, R24, 0xc ;  /* 0x0000000c180a7836 */ /* 0x000fe20000000000 */
[----:B------:R0:W1:Y:S01]  /*2f40*/  LDC.64 R8, c[0x4][R28] ;  /* 0x010000001c087b82 */ /* 0x0000620000000a00 */
[----:B------:R-:W3:Y:S01]  /*2f50*/  LDCU.64 UR4, c[0x4][0x8] ;  /* 0x01000100ff0477ac */ /* 0x000ee20008000a00 */
[----:B------:R-:W-:Y:S01]  /*2f60*/  IMAD.MOV.U32 R6, RZ, RZ, R18 ;  /* 0x000000ffff067224 */ /* 0x000fe200078e0012 */
[----:B------:R-:W-:Y:S02]  /*2f70*/  MOV R7, R2 ;  /* 0x0000000200077202 */ /* 0x000fe40000000f00 */
[----:B---3--:R-:W-:Y:S01]  /*2f80*/  MOV R4, UR4 ;  /* 0x0000000400047c02 */ /* 0x008fe20008000f00 */
[----:B------:R-:W-:Y:S01]  /*2f90*/  IMAD.U32 R5, RZ, RZ, UR5 ;  /* 0x00000005ff057e24 */ /* 0x000fe2000f8e00ff */
[----:B-12---:R0:W-:Y:S06]  /*2fa0*/  STL.64 [R23], R10 ;  /* 0x0000000a17007387 */ /* 0x0061ec0000100a00 */
[----:B------:R-:W-:-:S07]  /*2fb0*/  LEPC R20, `(.L_x_73) ;  /* 0x000000001014794e */ /* 0x000fce0000000000 */
[----:B0-----:R-:W-:Y:S05]  /*2fc0*/  CALL.ABS.NOINC R8 ;  /* 0x0000000008007343 */ /* 0x001fea0003c00000 */
.L_x_73:
        /* <DEDUP_REMOVED lines=11> */
.L_x_74:
[----:B------:R-:W2:Y:S01]  /*3080*/  LDG.E.U8 R11, desc[UR36][R16.64+0xe] ;  /* 0x00000e24100b7981 */ /* 0x000ea2000c1e1100 */
[----:B------:R-:W-:Y:S01]  /*3090*/  IADD3 R10, PT, PT, R24, 0xe, RZ ;  /* 0x0000000e180a7810 */ /* 0x000fe20007ffe0ff */
        /* <DEDUP_REMOVED lines=9> */
.L_x_75:
        /* <DEDUP_REMOVED lines=11> */
.L_x_76:
[----:B------:R-:W-:-:S05]  /*31e0*/  VIADD R24, R24, 0x10 ;  /* 0x0000001018187836 */ /* 0x000fca0000000000 */
[----:B------:R-:W-:-:S13]  /*31f0*/  ISETP.NE.AND P0, PT, R24, R22, PT ;  /* 0x000000161800720c */ /* 0x000fda0003f05270 */
[----:B------:R-:W-:Y:S05]  /*3200*/  @P0 BRA `(.L_x_77) ;  /* 0xfffffff400200947 */ /* 0x000fea000383ffff */
[----:B------:R-:W-:Y:S05]  /*3210*/  BSYNC.RECONVERGENT B6 ;  /* 0x0000000000067941 */ /* 0x000fea0003800200 */
.L_x_60:
[----:B------:R-:W-:Y:S01]  /*3220*/  ISETP.NE.AND P0, PT, R29, RZ, PT ;  /* 0x000000ff1d00720c */ /* 0x000fe20003f05270 */
[----:B------:R-:W-:-:S12]  /*3230*/  BSSY.RECONVERGENT B6, `(.L_x_59) ;  /* 0x00000b1000067945 */ /* 0x000fd80003800200 */
[----:B------:R-:W-:Y:S05]  /*3240*/  @!P0 BRA `(.L_x_78) ;  /* 0x0000000800bc8947 */ /* 0x000fea0003800000 */
[----:B------:R-:W0:Y:S01]  /*3250*/  LDC R24, c[0x0][0x398] ;  /* 0x0000e600ff187b82 */ /* 0x000e220000000800 */
[----:B------:R-:W-:Y:S02]  /*3260*/  ISETP.GE.U32.AND P0, PT, R29, 0x8, PT ;  /* 0x000000081d00780c */ /* 0x000fe40003f06070 */
[----:B0-----:R-:W-:-:S11]  /*3270*/  LOP3.LUT R24, R24, 0x7, RZ, 0xc0, !PT ;  /* 0x0000000718187812 */ /* 0x001fd600078ec0ff */
[----:B------:R-:W-:Y:S05]  /*3280*/  @!P0 BRA `(.L_x_79) ;  /* 0x0000000400748947 */ /* 0x000fea0003800000 */
[----:B------:R-:W0:Y:S02]  /*3290*/  LDCU.64 UR4, c[0x0][0x388] ;  /* 0x00007100ff0477ac */ /* 0x000e240008000a00 */
[----:B0-----:R-:W-:-:S05]  /*32a0*/  IADD3 R16, P0, PT, R22, UR4, RZ ;  /* 0x0000000416107c10 */ /* 0x001fca000ff1e0ff */
[----:B------:R-:W-:Y:S01]  /*32b0*/  IMAD.X R17, RZ, RZ, UR5, P0 ;  /* 0x00000005ff117e24 */ /* 0x000fe200080e06ff */
[----:B------:R-:W-:Y:S01]  /*32c0*/  MOV R10, R22 ;  /* 0x00000016000a7202 */ /* 0x000fe20000000f00 */
[----:B------:R-:W0:Y:S03]  /*32d0*/  LDCU.64 UR4, c[0x4][0x8] ;  /* 0x01000100ff0477ac */ /* 0x000e260008000a00 */
[----:B------:R-:W2:Y:S01]  /*32e0*/  LDG.E.U8 R11, desc[UR36][R16.64] ;  /* 0x00000024100b7981 */ /* 0x000ea2000c1e1100 */
[----:B------:R-:W-:Y:S01]  /*32f0*/  MOV R23, 0x28 ;  /* 0x0000002800177802 */ /* 0x000fe20000000f00 */
[----:B------:R-:W-:Y:S01]  /*3300*/  IMAD.MOV.U32 R7, RZ, RZ, R2 ;  /* 0x000000ffff077224 */ /* 0x000fe200078e0002 */
[----:B------:R-:W-:Y:S02]  /*3310*/  MOV R6, R18 ;  /* 0x0000001200067202 */ /* 0x000fe40000000f00 */
[----:B------:R1:W3:Y:S01]  /*3320*/  LDC.64 R8, c[0x4][R23] ;  /* 0x0100000017087b82 */ /* 0x0002e20000000a00 */
[----:B0-----:R-:W-:-:S02]  /*3330*/  IMAD.U32 R4, RZ, RZ, UR4 ;  /* 0x00000004ff047e24 */ /* 0x001fc4000f8e00ff */
[----:B------:R-:W-:Y:S01]  /*3340*/  IMAD.U32 R5, RZ, RZ, UR5 ;  /* 0x00000005ff057e24 */ /* 0x000fe2000f8e00ff */
[----:B--23--:R1:W-:Y:S06]  /*3350*/  STL.64 [R1], R10 ;  /* 0x0000000a01007387 */ /* 0x00c3ec0000100a00 */
[----:B------:R-:W-:-:S07]  /*3360*/  LEPC R20, `(.L_x_80) ;  /* 0x000000001014794e */ /* 0x000fce0000000000 */
[----:B-1----:R-:W-:Y:S05]  /*3370*/  CALL.ABS.NOINC R8 ;  /* 0x0000000008007343 */ /* 0x002fea0003c00000 */
.L_x_80:
        /* <DEDUP_REMOVED lines=11> */
.L_x_81:
        /* <DEDUP_REMOVED lines=11> */
.L_x_82:
        /* <DEDUP_REMOVED lines=11> */
.L_x_83:
        /* <DEDUP_REMOVED lines=11> */
.L_x_84:
        /* <DEDUP_REMOVED lines=11> */
.L_x_85:
        /* <DEDUP_REMOVED lines=11> */
.L_x_86:
        /* <DEDUP_REMOVED lines=11> */
.L_x_87:
[----:B------:R-:W-:-:S07]  /*3850*/  VIADD R22, R22, 0x8 ;  /* 0x0000000816167836 */ /* 0x000fce0000000000 */
.L_x_79:
[----:B------:R-:W-:-:S13]  /*3860*/  ISETP.NE.AND P0, PT, R24, RZ, PT ;  /* 0x000000ff1800720c */ /* 0x000fda0003f05270 */
        /* <DEDUP_REMOVED lines=20> */
.L_x_89:
        /* <DEDUP_REMOVED lines=11> */
.L_x_90:
        /* <DEDUP_REMOVED lines=11> */
.L_x_91:
        /* <DEDUP_REMOVED lines=11> */
.L_x_92:
[----:B------:R-:W-:-:S07]  /*3bc0*/  VIADD R22, R22, 0x4 ;  /* 0x0000000416167836 */ /* 0x000fce0000000000 */
.L_x_88:
[----:B------:R-:W-:-:S13]  /*3bd0*/  ISETP.NE.AND P0, PT, R25, RZ, PT ;  /* 0x000000ff1900720c */ /* 0x000fda0003f05270 */
[----:B------:R-:W-:Y:S05]  /*3be0*/  @!P0 BRA `(.L_x_78) ;  /* 0x0000000000548947 */ /* 0x000fea0003800000 */
[----:B------:R-:W-:-:S07]  /*3bf0*/  HFMA2 R16, -RZ, RZ, 0, 0 ;  /* 0x00000000ff107431 */ /* 0x000fce00000001ff */
.L_x_94:
[----:B------:R-:W0:Y:S02]  /*3c00*/  LDCU.64 UR4, c[0x0][0x388] ;  /* 0x00007100ff0477ac */ /* 0x000e240008000a00 */
[----:B0-----:R-:W-:-:S05]  /*3c10*/  IADD3 R8, P0, PT, R22, UR4, RZ ;  /* 0x0000000416087c10 */ /* 0x001fca000ff1e0ff */
[----:B------:R-:W-:Y:S01]  /*3c20*/  IMAD.X R9, RZ, RZ, UR5, P0 ;  /* 0x00000005ff097e24 */ /* 0x000fe200080e06ff */
[----:B------:R-:W0:Y:S04]  /*3c30*/  LDCU.64 UR4, c[0x4][0x8] ;  /* 0x01000100ff0477ac */ /* 0x000e280008000a00 */
[----:B------:R-:W2:Y:S01]  /*3c40*/  LDG.E.U8 R23, desc[UR36][R8.64] ;  /* 0x0000002408177981 */ /* 0x000ea2000c1e1100 */
[----:B------:R-:W-:Y:S01]  /*3c50*/  VIADD R16, R16, 0x1 ;  /* 0x0000000110107836 */ /* 0x000fe20000000000 */
[----:B------:R-:W-:Y:S01]  /*3c60*/  MOV R0, 0x28 ;  /* 0x0000002800007802 */ /* 0x000fe20000000f00 */
[----:B------:R-:W-:Y:S01]  /*3c70*/  IMAD.MOV.U32 R6, RZ, RZ, R18 ;  /* 0x000000ffff067224 */ /* 0x000fe200078e0012 */
[----:B------:R-:W-:Y:S02]  /*3c80*/  MOV R7, R2 ;  /* 0x0000000200077202 */ /* 0x000fe40000000f00 */
[----:B------:R-:W-:Y:S01]  /*3c90*/  ISETP.NE.AND P0, PT, R16, R25, PT ;  /* 0x000000191000720c */ /* 0x000fe20003f05270 */
[----:B------:R1:W3:Y:S01]  /*3ca0*/  LDC.64 R10, c[0x4][R0] ;  /* 0x01000000000a7b82 */ /* 0x0002e20000000a00 */
[----:B0-----:R-:W-:Y:S01]  /*3cb0*/  MOV R4, UR4 ;  /* 0x0000000400047c02 */ /* 0x001fe20008000f00 */
[----:B------:R-:W-:Y:S01]  /*3cc0*/  IMAD.U32 R5, RZ, RZ, UR5 ;  /* 0x00000005ff057e24 */ /* 0x000fe2000f8e00ff */
[----:B-1----:R-:W-:Y:S01]  /*3cd0*/  P2R R0, PR, RZ, 0x1 ;  /* 0x00000001ff007803 */ /* 0x002fe20000000000 */
[----:B--23--:R0:W-:Y:S08]  /*3ce0*/  STL.64 [R1], R22 ;  /* 0x0000001601007387 */ /* 0x00c1f00000100a00 */
[----:B------:R-:W-:-:S07]  /*3cf0*/  LEPC R20, `(.L_x_93) ;  /* 0x000000001014794e */ /* 0x000fce0000000000 */
[----:B0-----:R-:W-:Y:S05]  /*3d00*/  CALL.ABS.NOINC R10 ;  /* 0x000000000a007343 */ /* 0x001fea0003c00000 */
.L_x_93:
[----:B------:R-:W-:Y:S01]  /*3d10*/  ISETP.NE.AND P6, PT, R16, R25, PT ;  /* 0x000000191000720c */ /* 0x000fe20003fc5270 */
[----:B------:R-:W-:-:S12]  /*3d20*/  VIADD R22, R22, 0x1 ;  /* 0x0000000116167836 */ /* 0x000fd80000000000 */
[----:B------:R-:W-:Y:S05]  /*3d30*/  @P6 BRA `(.L_x_94) ;  /* 0xfffffffc00b06947 */ /* 0x000fea000383ffff */
.L_x_78:
[----:B------:R-:W-:Y:S05]  /*3d40*/  BSYNC.RECONVERGENT B6 ;  /* 0x0000000000067941 */ /* 0x000fea0003800200 */
.L_x_59:
[----:B------:R-:W0:Y:S01]  /*3d50*/  LDCU UR4, c[0x0][0x398] ;  /* 0x00007300ff0477ac */ /* 0x000e220008000800 */
[----:B------:R-:W-:Y:S01]  /*3d60*/  BSSY.RECONVERGENT B0, `(.L_x_95) ;  /* 0x000004b000007945 */ /* 0x000fe20003800200 */
[----:B0-----:R-:W-:-:S05]  /*3d70*/  IMAD.U32 R3, RZ, RZ, UR4 ;  /* 0x00000004ff037e24 */ /* 0x001fca000f8e00ff */
[----:B------:R-:W-:-:S05]  /*3d80*/  SHF.L.U32 R6, R3, 0x3, RZ ;  /* 0x0000000303067819 */ /* 0x000fca00000006ff */
[----:B------:R-:W-:-:S04]  /*3d90*/  VIADD R8, R6, 0x7 ;  /* 0x0000000706087836 */ /* 0x000fc80000000000 */
[----:B------:R-:W-:-:S05]  /*3da0*/  IMAD R0, R3, -0x7, R8 ;  /* 0xfffffff903007824 */ /* 0x000fca00078e0208 */
[----:B------:R-:W-:-:S04]  /*3db0*/  SHF.R.S32.HI R5, RZ, 0x1f, R0 ;  /* 0x0000001fff057819 */ /* 0x000fc80000011400 */
[----:B------:R-:W-:-:S04]  /*3dc0*/  LEA.HI R0, R5, R0, RZ, 0x3 ;  /* 0x0000000005007211 */ /* 0x000fc800078f18ff */
[----:B------:R-:W-:-:S04]  /*3dd0*/  SHF.R.S32.HI R0, RZ, 0x3, R0 ;  /* 0x00000003ff007819 */ /* 0x000fc80000011400 */
[----:B------:R-:W-:-:S13]  /*3de0*/  ISETP.GE.U32.AND P0, PT, R27, R0, PT ;  /* 0x000000001b00720c */ /* 0x000fda0003f06070 */
[----:B------:R-:W-:Y:S05]  /*3df0*/  @P0 BRA `(.L_x_96) ;  /* 0x0000000400040947 */ /* 0x000fea0003800000 */
[----:B------:R-:W0:Y:S01]  /*3e00*/  LDC.64 R4, c[0x0][0x388] ;  /* 0x0000e200ff047b82 */ /* 0x000e220000000a00 */
[----:B------:R-:W-:-:S04]  /*3e10*/  SHF.R.S32.HI R3, RZ, 0x1f, R6 ;  /* 0x0000001fff037819 */ /* 0x000fc80000011406 */
[----:B------:R-:W-:-:S04]  /*3e20*/  LEA.HI R3, R3, R8, RZ, 0x3 ;  /* 0x0000000803037211 */ /* 0x000fc800078f18ff */
[----:B------:R-:W-:Y:S01]  /*3e30*/  SHF.R.S32.HI R10, RZ, 0x3, R3 ;  /* 0x00000003ff0a7819 */ /* 0x000fe20000011403 */
[----:B0-----:R-:W-:-:S07]  /*3e40*/  IMAD.WIDE.U32 R4, R26, 0x8, R4 ;  /* 0x000000081a047825 */ /* 0x001fce00078e0004 */
.L_x_103:
[----:B------:R-:W-:Y:S01]  /*3e50*/  IMAD.SHL.U32 R11, R27, 0x8, RZ ;  /* 0x000000081b0b7824 */ /* 0x000fe200078e00ff */
[----:B------:R-:W-:Y:S01]  /*3e60*/  BSSY.RECONVERGENT B1, `(.L_x_97) ;  /* 0x0000019000017945 */ /* 0x000fe20003800200 */
[----:B------:R-:W-:-:S03]  /*3e70*/  CS2R R12, SRZ ;  /* 0x00000000000c7805 */ /* 0x000fc6000001ff00 */
[----:B------:R-:W-:-:S13]  /*3e80*/  ISETP.GE.U32.AND P0, PT, R11, R10, PT ;  /* 0x0000000a0b00720c */ /* 0x000fda0003f06070 */
[----:B-1----:R-:W-:Y:S05]  /*3e90*/  @P0 BRA `(.L_x_98) ;  /* 0x0000000000540947 */ /* 0x002fea0003800000 */
[----:B------:R-:W-:Y:S01]  /*3ea0*/  IADD3 R14, P0, PT, R4, R11, RZ ;  /* 0x0000000b040e7210 */ /* 0x000fe20007f1e0ff */
[----:B------:R-:W-:Y:S01]  /*3eb0*/  IMAD.MOV.U32 R17, RZ, RZ, RZ ;  /* 0x000000ffff117224 */ /* 0x000fe200078e00ff */
[----:B------:R-:W-:Y:S01]  /*3ec0*/  MOV R3, 0x1 ;  /* 0x0000000100037802 */ /* 0x000fe20000000f00 */
[----:B------:R-:W-:Y:S01]  /*3ed0*/  IMAD.MOV.U32 R9, RZ, RZ, R11 ;  /* 0x000000ffff097224 */ /* 0x000fe200078e000b */
[----:B------:R-:W-:Y:S02]  /*3ee0*/  CS2R R12, SRZ ;  /* 0x00000000000c7805 */ /* 0x000fe4000001ff00 */
[----:B------:R-:W-:-:S07]  /*3ef0*/  IADD3.X R7, PT, PT, RZ, R5, RZ, P0, !PT ;  /* 0x00000005ff077210 */ /* 0x000fce00007fe4ff */
.L_x_99:
[----:B------:R-:W-:-:S06]  /*3f00*/  IMAD.MOV.U32 R6, RZ, RZ, R14 ;  /* 0x000000ffff067224 */ /* 0x000fcc00078e000e */
[----:B------:R0:W2:Y:S01]  /*3f10*/  LDG.E.U8 R6, desc[UR36][R6.64] ;  /* 0x0000002406067981 */ /* 0x0000a2000c1e1100 */
[----:B------:R-:W-:Y:S01]  /*3f20*/  VIADD R8, R3, 0xffffffff ;  /* 0xffffffff03087836 */ /* 0x000fe20000000000 */
[----:B------:R-:W-:Y:S01]  /*3f30*/  IADD3 R9, PT, PT, R9, 0x1, RZ ;  /* 0x0000000109097810 */ /* 0x000fe20007ffe0ff */
[----:B------:R-:W-:Y:S01]  /*3f40*/  VIADD R3, R3, 0x1 ;  /* 0x0000000103037836 */ /* 0x000fe20000000000 */
[----:B------:R-:W-:Y:S02]  /*3f50*/  IADD3 R14, P1, PT, R14, 0x1, RZ ;  /* 0x000000010e0e7810 */ /* 0x000fe40007f3e0ff */
[----:B------:R-:W-:Y:S02]  /*3f60*/  ISETP.GE.U32.AND P0, PT, R8, 0x7, PT ;  /* 0x000000070800780c */ /* 0x000fe40003f06070 */
[----:B------:R-:W-:Y:S01]  /*3f70*/  ISETP.LT.U32.AND P2, PT, R9, R10, PT ;  /* 0x0000000a0900720c */ /* 0x000fe20003f41070 */
[----:B0-----:R-:W-:Y:S01]  /*3f80*/  IMAD.X R7, RZ, RZ, R7, P1 ;  /* 0x000000ffff077224 */ /* 0x001fe200008e0607 */
[----:B--2---:R-:W-:-:S02]  /*3f90*/  SHF.L.U32 R15, R6, R17, RZ ;  /* 0x00000011060f7219 */ /* 0x004fc400000006ff */
[----:B------:R-:W-:Y:S02]  /*3fa0*/  SHF.L.U64.HI R8, R6, R17, RZ ;  /* 0x0000001106087219 */ /* 0x000fe400000102ff */
[----:B------:R-:W-:Y:S02]  /*3fb0*/  LOP3.LUT R12, R15, R12, RZ, 0xfc, !PT ;  /* 0x0000000c0f0c7212 */ /* 0x000fe400078efcff */
[----:B------:R-:W-:Y:S02]  /*3fc0*/  LOP3.LUT R13, R8, R13, RZ, 0xfc, !PT ;  /* 0x0000000d080d7212 */ /* 0x000fe400078efcff */
[----:B------:R-:W-:-:S03]  /*3fd0*/  IADD3 R17, PT, PT, R17, 0x8, RZ ;  /* 0x0000000811117810 */ /* 0x000fc60007ffe0ff */
[----:B------:R-:W-:Y:S05]  /*3fe0*/  @!P0 BRA P2, `(.L_x_99) ;  /* 0xfffffffc00c48947 */ /* 0x000fea000103ffff */
.L_x_98:
[----:B------:R-:W-:Y:S05]  /*3ff0*/  BSYNC.RECONVERGENT B1 ;  /* 0x0000000000017941 */ /* 0x000fea0003800200 */
.L_x_97:
[----:B------:R-:W0:Y:S01]  /*4000*/  LDCU UR4, c[0x0][0x398] ;  /* 0x00007300ff0477ac */ /* 0x000e220008000800 */
[----:B------:R-:W-:Y:S01]  /*4010*/  BSSY.RECONVERGENT B1, `(.L_x_100) ;  /* 0x000001c000017945 */ /* 0x000fe20003800200 */
[----:B0-----:R-:W-:-:S05]  /*4020*/  IMAD.U32 R3, RZ, RZ, UR4 ;  /* 0x00000004ff037e24 */ /* 0x001fca000f8e00ff */
[----:B------:R-:W-:-:S13]  /*4030*/  ISETP.GE.U32.AND P0, PT, R11, R3, PT ;  /* 0x000000030b00720c */ /* 0x000fda0003f06070 */
[----:B------:R-:W-:Y:S05]  /*4040*/  @P0 BRA `(.L_x_101) ;  /* 0x0000000000600947 */ /* 0x000fea0003800000 */
[----:B------:R-:W0:Y:S01]  /*4050*/  LDC.64 R6, c[0x0][0x390] ;  /* 0x0000e400ff067b82 */ /* 0x000e220000000a00 */
[----:B------:R-:W-:-:S07]  /*4060*/  IMAD.MOV.U32 R16, RZ, RZ, RZ ;  /* 0x000000ffff107224 */ /* 0x000fce00078e00ff */
.L_x_102:
[----:B-1----:R-:W1:Y:S01]  /*4070*/  LDCU.64 UR4, c[0x0][0x388] ;  /* 0x00007100ff0477ac */ /* 0x002e620008000a00 */
[----:B------:R-:W-:-:S05]  /*4080*/  IADD3 R17, PT, PT, R11, R16, RZ ;  /* 0x000000100b117210 */ /* 0x000fca0007ffe0ff */
[----:B------:R-:W-:-:S03]  /*4090*/  IMAD.WIDE R8, R17, 0x4, RZ ;  /* 0x0000000411087825 */ /* 0x000fc600078e02ff */
[----:B------:R-:W-:-:S04]  /*40a0*/  LOP3.LUT R14, R8, 0xfffffff8, RZ, 0xc0, !PT ;  /* 0xfffffff8080e7812 */ /* 0x000fc800078ec0ff */
[----:B-1----:R-:W-:-:S04]  /*40b0*/  IADD3 R14, P0, PT, R14, UR4, RZ ;  /* 0x000000040e0e7c10 */ /* 0x002fc8000ff1e0ff */
[----:B------:R-:W-:Y:S01]  /*40c0*/  IADD3.X R15, PT, PT, R9, UR5, RZ, P0, !PT ;  /* 0x00000005090f7c10 */ /* 0x000fe200087fe4ff */
[----:B0-----:R-:W-:-:S04]  /*40d0*/  IMAD.WIDE.U32 R8, R17, 0x4, R6 ;  /* 0x0000000411087825 */ /* 0x001fc800078e0006 */
[----:B------:R-:W2:Y:S04]  /*40e0*/  LDG.E R21, desc[UR36][R14.64+0x4] ;  /* 0x000004240e157981 */ /* 0x000ea8000c1e1900 */
[----:B------:R-:W2:Y:S04]  /*40f0*/  LDG.E R22, desc[UR36][R14.64] ;  /* 0x000000240e167981 */ /* 0x000ea8000c1e1900 */
[----:B------:R-:W3:Y:S01]  /*4100*/  LDG.E R24, desc[UR36][R8.64] ;  /* 0x0000002408187981 */ /* 0x000ee2000c1e1900 */
[C---:B------:R-:W-:Y:S01]  /*4110*/  IMAD.SHL.U32 R20, R16.reuse, 0x8, RZ ;  /* 0x0000000810147824 */ /* 0x040fe200078e00ff */
[----:B------:R-:W-:-:S02]  /*4120*/  ISETP.LT.U32.AND P1, PT, R16, 0x7, PT ;  /* 0x000000071000780c */ /* 0x000fc40003f21070 */
[----:B------:R-:W-:Y:S02]  /*4130*/  IADD3 R16, PT, PT, R16, 0x1, RZ ;  /* 0x0000000110107810 */ /* 0x000fe40007ffe0ff */
[----:B------:R-:W-:-:S04]  /*4140*/  SHF.R.U64 R20, R12, R20, R13 ;  /* 0x000000140c147219 */ /* 0x000fc8000000120d */
[----:B------:R-:W-:-:S06]  /*4150*/  LOP3.LUT R20, R20, 0xff, RZ, 0xc0, !PT ;  /* 0x000000ff14147812 */ /* 0x000fcc00078ec0ff */
[----:B------:R-:W2:Y:S02]  /*4160*/  I2F.U16 R20, R20 ;  /* 0x0000001400147306 */ /* 0x000ea40000101000 */
[----:B--2---:R-:W-:Y:S01]  /*4170*/  FFMA R21, R22, R20, R21 ;  /* 0x0000001416157223 */ /* 0x004fe20000000015 */
[----:B------:R-:W-:-:S03]  /*4180*/  VIADD R22, R17, 0x1 ;  /* 0x0000000111167836 */ /* 0x000fc60000000000 */
[----:B---3--:R-:W-:Y:S02]  /*4190*/  FADD R21, R21, R24 ;  /* 0x0000001815157221 */ /* 0x008fe40000000000 */
[----:B------:R-:W-:-:S03]  /*41a0*/  ISETP.GE.U32.AND P0, PT, R22, R3, PT ;  /* 0x000000031600720c */ /* 0x000fc60003f06070 */
[----:B------:R1:W-:Y:S10]  /*41b0*/  STG.E desc[UR36][R8.64], R21 ;  /* 0x0000001508007986 */ /* 0x0003f4000c101924 */
[----:B------:R-:W-:Y:S05]  /*41c0*/  @!P0 BRA P1, `(.L_x_102) ;  /* 0xfffffffc00a88947 */ /* 0x000fea000083ffff */
.L_x_101:
[----:B------:R-:W-:Y:S05]  /*41d0*/  BSYNC.RECONVERGENT B1 ;  /* 0x0000000000017941 */ /* 0x000fea0003800200 */
.L_x_100:
[----:B------:R-:W-:-:S05]  /*41e0*/  IMAD.IADD R27, R19, 0x1, R27 ;  /* 0x00000001131b7824 */ /* 0x000fca00078e021b */
[----:B------:R-:W-:-:S13]  /*41f0*/  ISETP.GE.U32.AND P0, PT, R27, R0, PT ;  /* 0x000000001b00720c */ /* 0x000fda0003f06070 */
[----:B------:R-:W-:Y:S05]  /*4200*/  @!P0 BRA `(.L_x_103) ;  /* 0xfffffffc00108947 */ /* 0x000fea000383ffff */
.L_x_96:
[----:B------:R-:W-:Y:S05]  /*4210*/  BSYNC.RECONVERGENT B0 ;  /* 0x0000000000007941 */ /* 0x000fea0003800200 */
.L_x_95:
[----:B------:R-:W-:Y:S01]  /*4220*/  MOV R0, 0x28 ;  /* 0x0000002800007802 */ /* 0x000fe20000000f00 */
[----:B------:R-:W0:Y:S01]  /*4230*/  LDCU.64 UR4, c[0x4][0x10] ;  /* 0x01000200ff0477ac */ /* 0x000e220008000a00 */
[----:B------:R-:W-:Y:S02]  /*4240*/  ISETP.GE.AND P0, PT, R3, 0x1, PT ;  /* 0x000000010300780c */ /* 0x000fe40003f06270 */
[----:B------:R-:W-:Y:S01]  /*4250*/  CS2R R6, SRZ ;  /* 0x0000000000067805 */ /* 0x000fe2000001ff00 */
[----:B-1----:R1:W2:Y:S01]  /*4260*/  LDC.64 R8, c[0x4][R0] ;  /* 0x0100000000087b82 */ /* 0x0022a20000000a00 */
[----:B------:R-:W-:Y:S01]  /*4270*/  P2R R16, PR, RZ, 0x1 ;  /* 0x00000001ff107803 */ /* 0x000fe20000000000 */
[----:B0-----:R-:W-:Y:S01]  /*4280*/  IMAD.U32 R4, RZ, RZ, UR4 ;  /* 0x00000004ff047e24 */ /* 0x001fe2000f8e00ff */
[----:B-1----:R-:W-:-:S07]  /*4290*/  MOV R5, UR5 ;  /* 0x0000000500057c02 */ /* 0x002fce0008000f00 */
[----:B------:R-:W-:-:S07]  /*42a0*/  LEPC R20, `(.L_x_104) ;  /* 0x000000001014794e */ /* 0x000fce0000000000 */
[----:B--2---:R-:W-:Y:S05]  /*42b0*/  CALL.ABS.NOINC R8 ;  /* 0x0000000008007343 */ /* 0x004fea0003c00000 */
.L_x_104:
[----:B------:R-:W-:-:S13]  /*42c0*/  ISETP.NE.AND P6, PT, R16, RZ, PT ;  /* 0x000000ff1000720c */ /* 0x000fda0003fc5270 */
[----:B------:R-:W-:Y:S05]  /*42d0*/  @!P6 EXIT ;  /* 0x000000000000e94d */ /* 0x000fea0003800000 */
[----:B------:R-:W0:Y:S01]  /*42e0*/  LDC R0, c[0x0][0x398] ;  /* 0x0000e600ff007b82 */ /* 0x000e220000000800 */
[----:B------:R-:W-:Y:S01]  /*42f0*/  IMAD.MOV.U32 R22, RZ, RZ, RZ ;  /* 0x000000ffff167224 */ /* 0x000fe200078e00ff */
[C---:B0-----:R-:W-:Y:S02]  /*4300*/  ISETP.GE.U32.AND P0, PT, R0.reuse, 0x10, PT ;  /* 0x000000100000780c */ /* 0x041fe40003f06070 */
[----:B------:R-:W-:-:S11]  /*4310*/  LOP3.LUT R24, R0, 0xf, RZ, 0xc0, !PT ;  /* 0x0000000f00187812 */ /* 0x000fd600078ec0ff */
[----:B------:R-:W-:Y:S05]  /*4320*/  @!P0 BRA `(.L_x_105) ;  /* 0x0000000c00788947 */ /* 0x000fea0003800000 */
[----:B------:R-:W0:Y:S01]  /*4330*/  LDCU.64 UR4, c[0x0][0x390] ;  /* 0x00007200ff0477ac */ /* 0x000e220008000a00 */
[----:B------:R-:W-:Y:S01]  /*4340*/  BSSY.RECONVERGENT B6, `(.L_x_105) ;  /* 0x00000dc000067945 */ /* 0x000fe20003800200 */
[----:B------:R-:W-:Y:S01]  /*4350*/  LOP3.LUT R22, R0, 0x7ffffff0, RZ, 0xc0, !PT ;  /* 0x7ffffff000167812 */ /* 0x000fe200078ec0ff */
[----:B------:R-:W-:Y:S01]  /*4360*/  IMAD.MOV.U32 R19, RZ, RZ, RZ ;  /* 0x000000ffff137224 */ /* 0x000fe200078e00ff */
[----:B0-----:R-:W-:-:S04]  /*4370*/  UIADD3 UR4, UP0, UPT, UR4, 0x20, URZ ;  /* 0x0000002004047890 */ /* 0x001fc8000ff1e0ff */
[----:B------:R-:W-:Y:S02]  /*4380*/  UIADD3.X UR5, UPT, UPT, URZ, UR5, URZ, UP0, !UPT ;  /* 0x00000005ff057290 */ /* 0x000fe400087fe4ff */
[----:B------:R-:W-:-:S04]  /*4390*/  MOV R16, UR4 ;  /* 0x0000000400107c02 */ /* 0x000fc80008000f00 */
[----:B------:R-:W-:-:S07]  /*43a0*/  IMAD.U32 R17, RZ, RZ, UR5 ;  /* 0x00000005ff117e24 */ /* 0x000fce000f8e00ff */
.L_x_122:
[----:B------:R-:W2:Y:S01]  /*43b0*/  LDG.E R0, desc[UR36][R16.64+-0x20] ;  /* 0xffffe02410007981 */ /* 0x000ea2000c1e1900 */
[----:B------:R-:W-:Y:S01]  /*43c0*/  MOV R23, 0x28 ;  /* 0x0000002800177802 */ /* 0x000fe20000000f00 */
[----:B------:R-:W0:Y:S01]  /*43d0*/  LDCU.64 UR4, c[0x4][0x18] ;  /* 0x01000300ff0477ac */ /* 0x000e220008000a00 */
[----:B------:R-:W-:Y:S01]  /*43e0*/  IMAD.MOV.U32 R6, RZ, RZ, R18 ;  /* 0x000000ffff067224 */ /* 0x000fe200078e0012 */
[----:B------:R1:W-:Y:S01]  /*43f0*/  STL [R1], R19 ;  /* 0x0000001301007387 */ /* 0x0003e20000100800 */
[----:B------:R1:W3:Y:S01]  /*4400*/  LDC.64 R10, c[0x4][R23] ;  /* 0x01000000170a7b82 */ /* 0x0002e20000000a00 */
[----:B------:R-:W-:Y:S02]  /*4410*/  IMAD.MOV.U32 R7, RZ, RZ, R2 ;  /* 0x000000ffff077224 */ /* 0x000fe400078e0002 */
[----:B0-----:R-:W-:Y:S01]  /*4420*/  IMAD.U32 R4, RZ, RZ, UR4 ;  /* 0x00000004ff047e24 */ /* 0x001fe2000f8e00ff */
[----:B------:R-:W-:Y:S01]  /*4430*/  MOV R5, UR5 ;  /* 0x0000000500057c02 */ /* 0x000fe20008000f00 */
[----:B--2---:R-:W0:Y:S02]  /*4440*/  F2F.F64.F32 R8, R0 ;  /* 0x0000000000087310 */ /* 0x004e240000201800 */
[----:B0--3--:R1:W-:Y:S04]  /*4450*/  STL.64 [R1+0x8], R8 ;  /* 0x0000080801007387 */ /* 0x0093e80000100a00 */
[----:B------:R-:W-:-:S07]  /*4460*/  LEPC R20, `(.L_x_106) ;  /* 0x000000001014794e */ /* 0x000fce0000000000 */
[----:B-1----:R-:W-:Y:S05]  /*4470*/  CALL.ABS.NOINC R10 ;  /* 0x000000000a007343 */ /* 0x002fea0003c00000 */
.L_x_106:
[----:B------:R-:W2:Y:S01]  /*4480*/  LDG.E R0, desc[UR36][R16.64+-0x1c] ;  /* 0xffffe42410007981 */ /* 0x000ea2000c1e1900 */
[----:B------:R-:W-:Y:S01]  /*4490*/  IADD3 R10, PT, PT, R19, 0x1, RZ ;  /* 0x00000001130a7810 */ /* 0x000fe20007ffe0ff */
[----:B------:R0:W1:Y:S01]  /*44a0*/  LDC.64 R12, c[0x4][R23] ;  /* 0x01000000170c7b82 */ /* 0x0000620000000a00 */
[----:B------:R-:W3:Y:S01]  /*44b0*/  LDCU.64 UR4, c[0x4][0x18] ;  /* 0x01000300ff0477ac */ /* 0x000ee20008000a00 */
[----:B------:R-:W-:Y:S01]  /*44c0*/  MOV R6, R18 ;  /* 0x0000001200067202 */ /* 0x000fe20000000f00 */
[----:B------:R-:W-:Y:S01]  /*44d0*/  IMAD.MOV.U32 R7, RZ, RZ, R2 ;  /* 0x000000ffff077224 */ /* 0x000fe200078e0002 */
[----:B------:R0:W-:Y:S01]  /*44e0*/  STL [R1], R10 ;  /* 0x0000000a01007387 */ /* 0x0001e20000100800 */
[----:B---3--:R-:W-:Y:S02]  /*44f0*/  IMAD.U32 R4, RZ, RZ, UR4 ;  /* 0x00000004ff047e24 */ /* 0x008fe4000f8e00ff */
[----:B------:R-:W-:Y:S01]  /*4500*/  IMAD.U32 R5, RZ, RZ, UR5 ;  /* 0x00000005ff057e24 */ /* 0x000fe2000f8e00ff */
[----:B--2---:R-:W2:Y:S02]  /*4510*/  F2F.F64.F32 R8, R0 ;  /* 0x0000000000087310 */ /* 0x004ea40000201800 */
[----:B-12---:R0:W-:Y:S04]  /*4520*/  STL.64 [R1+0x8], R8 ;  /* 0x0000080801007387 */ /* 0x0061e80000100a00 */
[----:B------:R-:W-:-:S07]  /*4530*/  LEPC R20, `(.L_x_107) ;  /* 0x000000001014794e */ /* 0x000fce0000000000 */
[----:B0-----:R-:W-:Y:S05]  /*4540*/  CALL.ABS.NOINC R12 ;  /* 0x000000000c007343 */ /* 0x001fea0003c00000 */
.L_x_107:
[----:B------:R-:W2:Y:S01]  /*4550*/  LDG.E R0, desc[UR36][R16.64+-0x18] ;  /* 0xffffe82410007981 */ /* 0x000ea2000c1e1900 */
[----:B------:R-:W-:Y:S01]  /*4560*/  VIADD R10, R19, 0x2 ;  /* 0x00000002130a7836 */ /* 0x000fe20000000000 */
[----:B------:R0:W1:Y:S01]  /*4570*/  LDC.64 R12, c[0x4][R23] ;  /* 0x01000000170c7b82 */ /* 0x0000620000000a00 */
[----:B------:R-:W3:Y:S01]  /*4580*/  LDCU.64 UR4, c[0x4][0x18] ;  /* 0x01000300ff0477ac */ /* 0x000ee20008000a00 */
[----:B------:R-:W-:Y:S01]  /*4590*/  IMAD.MOV.U32 R6, RZ, RZ, R18 ;  /* 0x000000ffff067224 */ /* 0x000fe200078e0012 */
[----:B------:R-:W-:Y:S01]  /*45a0*/  MOV R7, R2 ;  /* 0x0000000200077202 */ /* 0x000fe20000000f00 */
[----:B------:R0:W-:Y:S01]  /*45b0*/  STL [R1], R10 ;  /* 0x0000000a01007387 */ /* 0x0001e20000100800 */
[----:B---3--:R-:W-:Y:S01]  /*45c0*/  MOV R4, UR4 ;  /* 0x0000000400047c02 */ /* 0x008fe20008000f00 */
[----:B------:R-:W-:Y:S01]  /*45d0*/  IMAD.U32 R5, RZ, RZ, UR5 ;  /* 0x00000005ff057e24 */ /* 0x000fe2000f8e00ff */
[----:B--2---:R-:W2:Y:S02]  /*45e0*/  F2F.F64.F32 R8, R0 ;  /* 0x0000000000087310 */ /* 0x004ea40000201800 */
[----:B-12---:R0:W-:Y:S04]  /*45f0*/  STL.64 [R1+0x8], R8 ;  /* 0x0000080801007387 */ /* 0x0061e80000100a00 */
[----:B------:R-:W-:-:S07]  /*4600*/  LEPC R20, `(.L_x_108) ;  /* 0x000000001014794e */ /* 0x000fce0000000000 */
[----:B0-----:R-:W-:Y:S05]  /*4610*/  CALL.ABS.NOINC R12 ;  /* 0x000000000c007343 */ /* 0x001fea0003c00000 */
.L_x_108:
[----:B------:R-:W2:Y:S01]  /*4620*/  LDG.E R0, desc[UR36][R16.64+-0x14] ;  /* 0xffffec2410007981 */ /* 0x000ea2000c1e1900 */
[----:B------:R-:W-:Y:S01]  /*4630*/  VIADD R10, R19, 0x3 ;  /* 0x00000003130a7836 */ /* 0x000fe20000000000 */
[----:B------:R0:W1:Y:S01]  /*4640*/  LDC.64 R12, c[0x4][R23] ;  /* 0x01000000170c7b82 */ /* 0x0000620000000a00 */
[----:B------:R-:W3:Y:S01]  /*4650*/  LDCU.64 UR4, c[0x4][0x18] ;  /* 0x01000300ff0477ac */ /* 0x000ee20008000a00 */
[----:B------:R-:W-:Y:S02]  /*4660*/  IMAD.MOV.U32 R6, RZ, RZ, R18 ;  /* 0x000000ffff067224 */ /* 0x000fe400078e0012 */
[----:B------:R0:W-:Y:S01]  /*4670*/  STL [R1], R10 ;  /* 0x0000000a01007387 */ /* 0x0001e20000100800 */
[----:B------:R-:W-:Y:S02]  /*4680*/  IMAD.MOV.U32 R7, RZ, RZ, R2 ;  /* 0x000000ffff077224 */ /* 0x000fe400078e0002 */
[----:B---3--:R-:W-:Y:S01]  /*4690*/  IMAD.U32 R4, RZ, RZ, UR4 ;  /* 0x00000004ff047e24 */ /* 0x008fe2000f8e00ff */
[----:B------:R-:W-:Y:S01]  /*46a0*/  MOV R5, UR5 ;  /* 0x0000000500057c02 */ /* 0x000fe20008000f00 */
[----:B--2---:R-:W2:Y:S02]  /*46b0*/  F2F.F64.F32 R8, R0 ;  /* 0x0000000000087310 */ /* 0x004ea40000201800 */
[----:B-12---:R0:W-:Y:S04]  /*46c0*/  STL.64 [R1+0x8], R8 ;  /* 0x0000080801007387 */ /* 0x0061e80000100a00 */
[----:B------:R-:W-:-:S07]  /*46d0*/  LEPC R20, `(.L_x_109) ;  /* 0x000000001014794e */ /* 0x000fce0000000000 */
[----:B0-----:R-:W-:Y:S05]  /*46e0*/  CALL.ABS.NOINC R12 ;  /* 0x000000000c007343 */ /* 0x001fea0003c00000 */
.L_x_109:
        /* <DEDUP_REMOVED lines=13> */
.L_x_110:
        /* <DEDUP_REMOVED lines=13> */
.L_x_111:
        /* <DEDUP_REMOVED lines=13> */
.L_x_112:
        /* <DEDUP_REMOVED lines=13> */
.L_x_113:
        /* <DEDUP_REMOVED lines=13> */
.L_x_114:
        /* <DEDUP_REMOVED lines=13> */
.L_x_115:
        /* <DEDUP_REMOVED lines=13> */
.L_x_116:
        /* <DEDUP_REMOVED lines=13> */
.L_x_117:
        /* <DEDUP_REMOVED lines=13> */
.L_x_118:
        /* <DEDUP_REMOVED lines=13> */
.L_x_119:
        /* <DEDUP_REMOVED lines=13> */
.L_x_120:
        /* <DEDUP_REMOVED lines=13> */
.L_x_121:
[----:B------:R-:W-:Y:S02]  /*50b0*/  IADD3 R19, PT, PT, R19, 0x10, RZ ;  /* 0x0000001013137810 */ /* 0x000fe40007ffe0ff */
[----:B------:R-:W-:Y:S02]  /*50c0*/  IADD3 R16, P1, PT, R16, 0x40, RZ ;  /* 0x0000004010107810 */ /* 0x000fe40007f3e0ff */
[----:B------:R-:W-:-:S03]  /*50d0*/  ISETP.NE.AND P0, PT, R19, R22, PT ;  /* 0x000000161300720c */ /* 0x000fc60003f05270 */
[----:B------:R-:W-:-:S10]  /*50e0*/  IMAD.X R17, RZ, RZ, R17, P1 ;  /* 0x000000ffff117224 */ /* 0x000fd400008e0611 */
[----:B------:R-:W-:Y:S05]  /*50f0*/  @P0 BRA `(.L_x_122) ;  /* 0xfffffff000ac0947 */ /* 0x000fea000383ffff */
[----:B------:R-:W-:Y:S05]  /*5100*/  BSYNC.RECONVERGENT B6 ;  /* 0x0000000000067941 */ /* 0x000fea0003800200 */
.L_x_105:
[----:B------:R-:W-:-:S13]  /*5110*/  ISETP.NE.AND P0, PT, R24, RZ, PT ;  /* 0x000000ff1800720c */ /* 0x000fda0003f05270 */
[----:B------:R-:W-:Y:S05]  /*5120*/  @!P0 EXIT ;  /* 0x000000000000894d */ /* 0x000fea0003800000 */
        /* <DEDUP_REMOVED lines=12> */
[----:B------:R0:W-:Y:S01]  /*51f0*/  STL [R1], R22 ;  /* 0x0000001601007387 */ /* 0x0001e20000100800 */
[----:B------:R-:W-:Y:S02]  /*5200*/  IMAD.MOV.U32 R6, RZ, RZ, R18 ;  /* 0x000000ffff067224 */ /* 0x000fe400078e0012 */
[----:B------:R-:W-:Y:S01]  /*5210*/  IMAD.MOV.U32 R7, RZ, RZ, R2 ;  /* 0x000000ffff077224 */ /* 0x000fe200078e0002 */
[----:B--2---:R-:W1:Y:S02]  /*5220*/  F2F.F64.F32 R8, R0 ;  /* 0x0000000000087310 */ /* 0x004e640000201800 */
[----:B-1-3--:R0:W-:Y:S04]  /*5230*/  STL.64 [R1+0x8], R8 ;  /* 0x0000080801007387 */ /* 0x00a1e80000100a00 */
[----:B------:R-:W-:-:S07]  /*5240*/  LEPC R20, `(.L_x_124) ;  /* 0x000000001014794e */ /* 0x000fce0000000000 */
[----:B0-----:R-:W-:Y:S05]  /*5250*/  CALL.ABS.NOINC R10 ;  /* 0x000000000a007343 */ /* 0x001fea0003c00000 */
.L_x_124:
        /* <DEDUP_REMOVED lines=13> */
.L_x_125:
        /* <DEDUP_REMOVED lines=13> */
.L_x_126:
        /* <DEDUP_REMOVED lines=13> */
.L_x_127:
        /* <DEDUP_REMOVED lines=13> */
.L_x_128:
        /* <DEDUP_REMOVED lines=13> */
.L_x_129:
        /* <DEDUP_REMOVED lines=13> */
.L_x_130:
        /* <DEDUP_REMOVED lines=13> */
.L_x_131:
[----:B------:R-:W-:-:S07]  /*5810*/  VIADD R22, R22, 0x8 ;  /* 0x0000000816167836 */ /* 0x000fce0000000000 */
.L_x_123:
        /* <DEDUP_REMOVED lines=12> */
[----:B-1----:R-:W-:Y:S01]  /*58e0*/  MOV R4, UR4 ;  /* 0x0000000400047c02 */ /* 0x002fe20008000f00 */
[----:B------:R-:W-:Y:S01]  /*58f0*/  IMAD.U32 R5, RZ, RZ, UR5 ;  /* 0x00000005ff057e24 */ /* 0x000fe2000f8e00ff */
[----:B------:R0:W-:Y:S01]  /*5900*/  STL [R1], R22 ;  /* 0x0000001601007387 */ /* 0x0001e20000100800 */
[----:B------:R-:W-:Y:S01]  /*5910*/  IMAD.MOV.U32 R6, RZ, RZ, R18 ;  /* 0x000000ffff067224 */ /* 0x000fe200078e0012 */
[----:B------:R-:W-:Y:S01]  /*5920*/  MOV R7, R2 ;  /* 0x0000000200077202 */ /* 0x000fe20000000f00 */
[----:B--2---:R-:W1:Y:S02]  /*5930*/  F2F.F64.F32 R8, R0 ;  /* 0x0000000000087310 */ /* 0x004e640000201800 */
[----:B-1-3--:R0:W-:Y:S04]  /*5940*/  STL.64 [R1+0x8], R8 ;  /* 0x0000080801007387 */ /* 0x00a1e80000100a00 */
[----:B------:R-:W-:-:S07]  /*5950*/  LEPC R20, `(.L_x_133) ;  /* 0x000000001014794e */ /* 0x000fce0000000000 */
[----:B0-----:R-:W-:Y:S05]  /*5960*/  CALL.ABS.NOINC R10 ;  /* 0x000000000a007343 */ /* 0x001fea0003c00000 */
.L_x_133:
        /* <DEDUP_REMOVED lines=13> */
.L_x_134:
        /* <DEDUP_REMOVED lines=13> */
.L_x_135:
        /* <DEDUP_REMOVED lines=13> */
.L_x_136:
[----:B------:R-:W-:-:S07]  /*5be0*/  VIADD R22, R22, 0x4 ;  /* 0x0000000416167836 */ /* 0x000fce0000000000 */
.L_x_132:
[----:B------:R-:W-:-:S13]  /*5bf0*/  ISETP.NE.AND P0, PT, R23, RZ, PT ;  /* 0x000000ff1700720c */ /* 0x000fda0003f05270 */
[----:B------:R-:W-:Y:S05]  /*5c00*/  @!P0 EXIT ;  /* 0x000000000000894d */ /* 0x000fea0003800000 */
[----:B------:R-:W0:Y:S01]  /*5c10*/  LDC.64 R4, c[0x0][0x390] ;  /* 0x0000e400ff047b82 */ /* 0x000e220000000a00 */
[----:B------:R-:W-:Y:S02]  /*5c20*/  IMAD.MOV R16, RZ, RZ, -R23 ;  /* 0x000000ffff107224 */ /* 0x000fe400078e0a17 */
[----:B0-----:R-:W-:-:S04]  /*5c30*/  IMAD.WIDE.U32 R4, R22, 0x4, R4 ;  /* 0x0000000416047825 */ /* 0x001fc800078e0004 */
[----:B------:R-:W-:Y:S01]  /*5c40*/  IMAD.MOV.U32 R24, RZ, RZ, R5 ;  /* 0x000000ffff187224 */ /* 0x000fe200078e0005 */
[----:B------:R-:W-:-:S07]  /*5c50*/  MOV R17, R4 ;  /* 0x0000000400117202 */ /* 0x000fce0000000f00 */
.L_x_138:
[----:B------:R-:W-:Y:S01]  /*5c60*/  IMAD.MOV.U32 R6, RZ, RZ, R17 ;  /* 0x000000ffff067224 */ /* 0x000fe200078e0011 */
[----:B------:R-:W-:Y:S01]  /*5c70*/  MOV R7, R24 ;  /* 0x0000001800077202 */ /* 0x000fe20000000f00 */
[----:B------:R-:W0:Y:S04]  /*5c80*/  LDCU.64 UR4, c[0x4][0x18] ;  /* 0x01000300ff0477ac */ /* 0x000e280008000a00 */
[----:B------:R1:W2:Y:S01]  /*5c90*/  LDG.E R0, desc[UR36][R6.64] ;  /* 0x0000002406007981 */ /* 0x0002a2000c1e1900 */
[----:B------:R-:W-:Y:S01]  /*5ca0*/  MOV R3, 0x28 ;  /* 0x0000002800037802 */ /* 0x000fe20000000f00 */
[----:B------:R-:W-:Y:S02]  /*5cb0*/  VIADD R16, R16, 0x1 ;  /* 0x0000000110107836 */ /* 0x000fe40000000000 */
[----:B------:R3:W-:Y:S01]  /*5cc0*/  STL [R1], R22 ;  /* 0x0000001601007387 */ /* 0x0007e20000100800 */
[----:B------:R3:W4:Y:S02]  /*5cd0*/  LDC.64 R10, c[0x4][R3] ;  /* 0x01000000030a7b82 */ /* 0x0007240000000a00 */
[----:B------:R-:W-:Y:S01]  /*5ce0*/  ISETP.NE.AND P0, PT, R16, RZ, PT ;  /* 0x000000ff1000720c */ /* 0x000fe20003f05270 */
[----:B-1----:R-:W-:-:S03]  /*5cf0*/  IMAD.MOV.U32 R6, RZ, RZ, R18 ;  /* 0x000000ffff067224 */ /* 0x002fc600078e0012 */
[----:B------:R-:W-:Y:S01]  /*5d00*/  P2R R19, PR, RZ, 0x1 ;  /* 0x00000001ff137803 */ /* 0x000fe20000000000 */
[----:B------:R-:W-:Y:S02]  /*5d10*/  IMAD.MOV.U32 R7, RZ, RZ, R2 ;  /* 0x000000ffff077224 */ /* 0x000fe400078e0002 */
[----:B0-----:R-:W-:Y:S01]  /*5d20*/  IMAD.U32 R4, RZ, RZ, UR4 ;  /* 0x00000004ff047e24 */ /* 0x001fe2000f8e00ff */
[----:B------:R-:W-:Y:S01]  /*5d30*/  MOV R5, UR5 ;  /* 0x0000000500057c02 */ /* 0x000fe20008000f00 */
[----:B--2---:R-:W0:Y:S02]  /*5d40*/  F2F.F64.F32 R8, R0 ;  /* 0x0000000000087310 */ /* 0x004e240000201800 */
[----:B0---4-:R3:W-:Y:S04]  /*5d50*/  STL.64 [R1+0x8], R8 ;  /* 0x0000080801007387 */ /* 0x0117e80000100a00 */
[----:B------:R-:W-:-:S07]  /*5d60*/  LEPC R20, `(.L_x_137) ;  /* 0x000000001014794e */ /* 0x000fce0000000000 */
[----:B---3--:R-:W-:Y:S05]  /*5d70*/  CALL.ABS.NOINC R10 ;  /* 0x000000000a007343 */ /* 0x008fea0003c00000 */
.L_x_137:
[----:B------:R-:W-:Y:S02]  /*5d80*/  ISETP.NE.AND P6, PT, R19, RZ, PT ;  /* 0x000000ff1300720c */ /* 0x000fe40003fc5270 */
[----:B------:R-:W-:Y:S02]  /*5d90*/  IADD3 R17, P0, PT, R17, 0x4, RZ ;  /* 0x0000000411117810 */ /* 0x000fe40007f1e0ff */
[----:B------:R-:W-:-:S03]  /*5da0*/  IADD3 R22, PT, PT, R22, 0x1, RZ ;  /* 0x0000000116167810 */ /* 0x000fc60007ffe0ff */
[----:B------:R-:W-:-:S06]  /*5db0*/  IMAD.X R24, RZ, RZ, R24, P0 ;  /* 0x000000ffff187224 */ /* 0x000fcc00000e0618 */
[----:B------:R-:W-:Y:S05]  /*5dc0*/  @P6 BRA `(.L_x_138) ;  /* 0xfffffffc00a46947 */ /* 0x000fea000383ffff */
[----:B------:R-:W-:Y:S05]  /*5dd0*/  EXIT ;  /* 0x000000000000794d */ /* 0x000fea0003800000 */
        .weak           $__internal_0_$__cuda_sm3x_div_rn_noftz_f32_slowpath
        .type           $__internal_0_$__cuda_sm3x_div_rn_noftz_f32_slowpath,@function
        .size           $__internal_0_$__cuda_sm3x_div_rn_noftz_f32_slowpath,(.L_x_151 - $__internal_0_$__cuda_sm3x_div_rn_noftz_f32_slowpath)
$__internal_0_$__cuda_sm3x_div_rn_noftz_f32_slowpath:
[--C-:B------:R-:W-:Y:S01]  /*5de0*/  SHF.R.U32.HI R9, RZ, 0x17, R3.reuse ;  /* 0x00000017ff097819 */ /* 0x100fe20000011603 */
[----:B------:R-:W-:Y:S01]  /*5df0*/  BSSY.RECONVERGENT B5, `(.L_x_139) ;  /* 0x0000063000057945 */ /* 0x000fe20003800200 */
[----:B------:R-:W-:Y:S01]  /*5e00*/  SHF.R.U32.HI R28, RZ, 0x17, R0 ;  /* 0x00000017ff1c7819 */ /* 0x000fe20000011600 */
[----:B------:R-:W-:Y:S01]  /*5e10*/  IMAD.MOV.U32 R23, RZ, RZ, R3 ;  /* 0x000000ffff177224 */ /* 0x000fe200078e0003 */
[----:B------:R-:W-:Y:S02]  /*5e20*/  LOP3.LUT R9, R9, 0xff, RZ, 0xc0, !PT ;  /* 0x000000ff09097812 */ /* 0x000fe400078ec0ff */
[----:B------:R-:W-:-:S03]  /*5e30*/  LOP3.LUT R28, R28, 0xff, RZ, 0xc0, !PT ;  /* 0x000000ff1c1c7812 */ /* 0x000fc600078ec0ff */
[----:B------:R-:W-:Y:S01]  /*5e40*/  VIADD R29, R9, 0xffffffff ;  /* 0xffffffff091d7836 */ /* 0x000fe20000000000 */
[----:B------:R-:W-:-:S04]  /*5e50*/  IADD3 R25, PT, PT, R28, -0x1, RZ ;  /* 0xffffffff1c197810 */ /* 0x000fc80007ffe0ff */
[----:B------:R-:W-:-:S04]  /*5e60*/  ISETP.GT.U32.AND P0, PT, R29, 0xfd, PT ;  /* 0x000000fd1d00780c */ /* 0x000fc80003f04070 */
[----:B------:R-:W-:-:S13]  /*5e70*/  ISETP.GT.U32.OR P0, PT, R25, 0xfd, P0 ;  /* 0x000000fd1900780c */ /* 0x000fda0000704470 */
[----:B------:R-:W-:Y:S01]  /*5e80*/  @!P0 IMAD.MOV.U32 R8, RZ, RZ, RZ ;  /* 0x000000ffff088224 */ /* 0x000fe200078e00ff */
[----:B------:R-:W-:Y:S06]  /*5e90*/  @!P0 BRA `(.L_x_140) ;  /* 0x00000000005c8947 */ /* 0x000fec0003800000 */
[----:B------:R-:W-:Y:S02]  /*5ea0*/  FSETP.GTU.FTZ.AND P0, PT, |R0|, +INF , PT ;  /* 0x7f8000000000780b */ /* 0x000fe40003f1c200 */
[----:B------:R-:W-:-:S04]  /*5eb0*/  FSETP.GTU.FTZ.AND P1, PT, |R3|, +INF , PT ;  /* 0x7f8000000300780b */ /* 0x000fc80003f3c200 */
[----:B------:R-:W-:-:S13]  /*5ec0*/  PLOP3.LUT P0, PT, P0, P1, PT, 0xf8, 0x8f ;  /* 0x00000000008f781c */ /* 0x000fda0000703f70 */
[----:B------:R-:W-:Y:S05]  /*5ed0*/  @P0 BRA `(.L_x_141) ;  /* 0x00000004004c0947 */ /* 0x000fea0003800000 */
[----:B------:R-:W-:-:S13]  /*5ee0*/  LOP3.LUT P0, RZ, R23, 0x7fffffff, R0, 0xc8, !PT ;  /* 0x7fffffff17ff7812 */ /* 0x000fda000780c800 */
[----:B------:R-:W-:Y:S05]  /*5ef0*/  @!P0 BRA `(.L_x_142) ;  /* 0x00000004003c8947 */ /* 0x000fea0003800000 */
[C---:B------:R-:W-:Y:S02]  /*5f00*/  FSETP.NEU.FTZ.AND P3, PT, |R0|.reuse, +INF , PT ;  /* 0x7f8000000000780b */ /* 0x040fe40003f7d200 */
[----:B------:R-:W-:Y:S02]  /*5f10*/  FSETP.NEU.FTZ.AND P1, PT, |R3|, +INF , PT ;  /* 0x7f8000000300780b */ /* 0x000fe40003f3d200 */
[----:B------:R-:W-:-:S11]  /*5f20*/  FSETP.NEU.FTZ.AND P0, PT, |R0|, +INF , PT ;  /* 0x7f8000000000780b */ /* 0x000fd60003f1d200 */
[----:B------:R-:W-:Y:S05]  /*5f30*/  @!P1 BRA !P3, `(.L_x_142) ;  /* 0x00000004002c9947 */ /* 0x000fea0005800000 */
[----:B------:R-:W-:-:S04]  /*5f40*/  LOP3.LUT P3, RZ, R0, 0x7fffffff, RZ, 0xc0, !PT ;  /* 0x7fffffff00ff7812 */ /* 0x000fc8000786c0ff */
[----:B------:R-:W-:-:S13]  /*5f50*/  PLOP3.LUT P1, PT, P1, P3, PT, 0x2f, 0xf2 ;  /* 0x0000000000f2781c */ /* 0x000fda0000f26577 */
[----:B------:R-:W-:Y:S05]  /*5f60*/  @P1 BRA `(.L_x_143) ;  /* 0x0000000400181947 */ /* 0x000fea0003800000 */
[----:B------:R-:W-:-:S04]  /*5f70*/  LOP3.LUT P1, RZ, R23, 0x7fffffff, RZ, 0xc0, !PT ;  /* 0x7fffffff17ff7812 */ /* 0x000fc8000782c0ff */
[----:B------:R-:W-:-:S13]  /*5f80*/  PLOP3.LUT P0, PT, P0, P1, PT, 0x2f, 0xf2 ;  /* 0x0000000000f2781c */ /* 0x000fda0000702577 */
[----:B------:R-:W-:Y:S05]  /*5f90*/  @P0 BRA `(.L_x_144) ;  /* 0x0000000400000947 */ /* 0x000fea0003800000 */
[----:B------:R-:W-:Y:S02]  /*5fa0*/  ISETP.GE.AND P0, PT, R25, RZ, PT ;  /* 0x000000ff1900720c */ /* 0x000fe40003f06270 */
[----:B------:R-:W-:-:S11]  /*5fb0*/  ISETP.GE.AND P1, PT, R29, RZ, PT ;  /* 0x000000ff1d00720c */ /* 0x000fd60003f26270 */
[----:B------:R-:W-:Y:S01]  /*5fc0*/  @P0 MOV R8, RZ ;  /* 0x000000ff00080202 */ /* 0x000fe20000000f00 */
[----:B------:R-:W-:Y:S02]  /*5fd0*/  @!P0 IMAD.MOV.U32 R8, RZ, RZ, -0x40 ;  /* 0xffffffc0ff088424 */ /* 0x000fe400078e00ff */
[----:B------:R-:W-:Y:S01]  /*5fe0*/  @!P0 FFMA R0, R0, 1.84467440737095516160e+19, RZ ;  /* 0x5f80000000008823 */ /* 0x000fe200000000ff */
[----:B------:R-:W-:Y:S01]  /*5ff0*/  @!P1 FFMA R23, R3, 1.84467440737095516160e+19, RZ ;  /* 0x5f80000003179823 */ /* 0x000fe200000000ff */
[----:B------:R-:W-:-:S07]  /*6000*/  @!P1 VIADD R8, R8, 0x40 ;  /* 0x0000004008089836 */ /* 0x000fce0000000000 */
.L_x_140:
[----:B------:R-:W-:Y:S01]  /*6010*/  LEA R30, R9, 0xc0800000, 0x17 ;  /* 0xc0800000091e7811 */ /* 0x000fe200078eb8ff */
[----:B------:R-:W-:Y:S01]  /*6020*/  VIADD R28, R28, 0xffffff81 ;  /* 0xffffff811c1c7836 */ /* 0x000fe20000000000 */
[----:B------:R-:W-:Y:S02]  /*6030*/  BSSY.RECONVERGENT B6, `(.L_x_145) ;  /* 0x0000035000067945 */ /* 0x000fe40003800200 */
[----:B------:R-:W-:Y:S01]  /*6040*/  IADD3 R29, PT, PT, -R30, R23, RZ ;  /* 0x000000171e1d7210 */ /* 0x000fe20007ffe1ff */
[----:B------:R-:W-:-:S03]  /*6050*/  IMAD R0, R28, -0x800000, R0 ;  /* 0xff8000001c007824 */ /* 0x000fc600078e0200 */
[----:B------:R0:W1:Y:S01]  /*6060*/  MUFU.RCP R30, R29 ;  /* 0x0000001d001e7308 */ /* 0x0000620000001000 */
[----:B------:R-:W-:Y:S01]  /*6070*/  FADD.FTZ R25, -R29, -RZ ;  /* 0x800000ff1d197221 */ /* 0x000fe20000010100 */
[----:B0-----:R-:W-:-:S05]  /*6080*/  IADD3 R29, PT, PT, R28, 0x7f, -R9 ;  /* 0x0000007f1c1d7810 */ /* 0x001fca0007ffe809 */
[----:B------:R-:W-:Y:S02]  /*6090*/  IMAD.IADD R29, R29, 0x1, R8 ;  /* 0x000000011d1d7824 */ /* 0x000fe400078e0208 */
[----:B-1----:R-:W-:-:S04]  /*60a0*/  FFMA R23, R30, R25, 1 ;  /* 0x3f8000001e177423 */ /* 0x002fc80000000019 */
[----:B------:R-:W-:-:S04]  /*60b0*/  FFMA R23, R30, R23, R30 ;  /* 0x000000171e177223 */ /* 0x000fc8000000001e */
[----:B------:R-:W-:-:S04]  /*60c0*/  FFMA R30, R0, R23, RZ ;  /* 0x00000017001e7223 */ /* 0x000fc800000000ff */
[----:B------:R-:W-:-:S04]  /*60d0*/  FFMA R31, R25, R30, R0 ;  /* 0x0000001e191f7223 */ /* 0x000fc80000000000 */
[----:B------:R-:W-:-:S04]  /*60e0*/  FFMA R30, R23, R31, R30 ;  /* 0x0000001f171e7223 */ /* 0x000fc8000000001e */
[----:B------:R-:W-:-:S04]  /*60f0*/  FFMA R25, R25, R30, R0 ;  /* 0x0000001e19197223 */ /* 0x000fc80000000000 */
[----:B------:R-:W-:-:S05]  /*6100*/  FFMA R0, R23, R25, R30 ;  /* 0x0000001917007223 */ /* 0x000fca000000001e */
[----:B------:R-:W-:-:S04]  /*6110*/  SHF.R.U32.HI R9, RZ, 0x17, R0 ;  /* 0x00000017ff097819 */ /* 0x000fc80000011600 */
[----:B------:R-:W-:-:S04]  /*6120*/  LOP3.LUT R9, R9, 0xff, RZ, 0xc0, !PT ;  /* 0x000000ff09097812 */ /* 0x000fc800078ec0ff */
[----:B------:R-:W-:-:S05]  /*6130*/  IADD3 R9, PT, PT, R9, R29, RZ ;  /* 0x0000001d09097210 */ /* 0x000fca0007ffe0ff */
[----:B------:R-:W-:-:S05]  /*6140*/  VIADD R8, R9, 0xffffffff ;  /* 0xffffffff09087836 */ /* 0x000fca0000000000 */
[----:B------:R-:W-:-:S13]  /*6150*/  ISETP.GE.U32.AND P0, PT, R8, 0xfe, PT ;  /* 0x000000fe0800780c */ /* 0x000fda0003f06070 */
[----:B------:R-:W-:Y:S05]  /*6160*/  @!P0 BRA `(.L_x_146) ;  /* 0x0000000000808947 */ /* 0x000fea0003800000 */
[----:B------:R-:W-:-:S13]  /*6170*/  ISETP.GT.AND P0, PT, R9, 0xfe, PT ;  /* 0x000000fe0900780c */ /* 0x000fda0003f04270 */
[----:B------:R-:W-:Y:S05]  /*6180*/  @P0 BRA `(.L_x_147) ;  /* 0x00000000006c0947 */ /* 0x000fea0003800000 */
[----:B------:R-:W-:-:S13]  /*6190*/  ISETP.GE.AND P0, PT, R9, 0x1, PT ;  /* 0x000000010900780c */ /* 0x000fda0003f06270 */
[----:B------:R-:W-:Y:S05]  /*61a0*/  @P0 BRA `(.L_x_148) ;  /* 0x0000000000740947 */ /* 0x000fea0003800000 */
[----:B------:R-:W-:Y:S02]  /*61b0*/  ISETP.GE.AND P0, PT, R9, -0x18, PT ;  /* 0xffffffe80900780c */ /* 0x000fe40003f06270 */
[----:B------:R-:W-:-:S11]  /*61c0*/  LOP3.LUT R0, R0, 0x80000000, RZ, 0xc0, !PT ;  /* 0x8000000000007812 */ /* 0x000fd600078ec0ff */
[----:B------:R-:W-:Y:S05]  /*61d0*/  @!P0 BRA `(.L_x_148) ;  /* 0x0000000000688947 */ /* 0x000fea0003800000 */
[-CC-:B------:R-:W-:Y:S01]  /*61e0*/  FFMA.RZ R8, R23, R25.reuse, R30.reuse ;  /* 0x0000001917087223 */ /* 0x180fe2000000c01e */
[C---:B------:R-:W-:Y:S02]  /*61f0*/  ISETP.NE.AND P3, PT, R9.reuse, RZ, PT ;  /* 0x000000ff0900720c */ /* 0x040fe40003f65270 */
[----:B------:R-:W-:Y:S02]  /*6200*/  ISETP.NE.AND P1, PT, R9, RZ, PT ;  /* 0x000000ff0900720c */ /* 0x000fe40003f25270 */
[----:B------:R-:W-:Y:S01]  /*6210*/  LOP3.LUT R28, R8, 0x7fffff, RZ, 0xc0, !PT ;  /* 0x007fffff081c7812 */ /* 0x000fe200078ec0ff */
[CCC-:B------:R-:W-:Y:S01]  /*6220*/  FFMA.RP R8, R23.reuse, R25.reuse, R30.reuse ;  /* 0x0000001917087223 */ /* 0x1c0fe2000000801e */
[----:B------:R-:W-:Y:S01]  /*6230*/  FFMA.RM R23, R23, R25, R30 ;  /* 0x0000001917177223 */ /* 0x000fe2000000401e */
[C---:B------:R-:W-:Y:S01]  /*6240*/  VIADD R25, R9.reuse, 0x20 ;  /* 0x0000002009197836 */ /* 0x040fe20000000000 */
[----:B------:R-:W-:Y:S02]  /*6250*/  LOP3.LUT R28, R28, 0x800000, RZ, 0xfc, !PT ;  /* 0x008000001c1c7812 */ /* 0x000fe400078efcff */
[----:B------:R-:W-:-:S02]  /*6260*/  IADD3 R9, PT, PT, -R9, RZ, RZ ;  /* 0x000000ff09097210 */ /* 0x000fc40007ffe1ff */
[----:B------:R-:W-:Y:S02]  /*6270*/  SHF.L.U32 R25, R28, R25, RZ ;  /* 0x000000191c197219 */ /* 0x000fe400000006ff */
[----:B------:R-:W-:Y:S02]  /*6280*/  FSETP.NEU.FTZ.AND P0, PT, R8, R23, PT ;  /* 0x000000170800720b */ /* 0x000fe40003f1d000 */
[----:B------:R-:W-:Y:S02]  /*6290*/  SEL R9, R9, RZ, P3 ;  /* 0x000000ff09097207 */ /* 0x000fe40001800000 */
[----:B------:R-:W-:Y:S02]  /*62a0*/  ISETP.NE.AND P1, PT, R25, RZ, P1 ;  /* 0x000000ff1900720c */ /* 0x000fe40000f25270 */
[----:B------:R-:W-:Y:S02]  /*62b0*/  SHF.R.U32.HI R9, RZ, R9, R28 ;  /* 0x00000009ff097219 */ /* 0x000fe4000001161c */
[----:B------:R-:W-:-:S02]  /*62c0*/  PLOP3.LUT P0, PT, P0, P1, PT, 0xf8, 0x8f ;  /* 0x00000000008f781c */ /* 0x000fc40000703f70 */
[----:B------:R-:W-:Y:S02]  /*62d0*/  SHF.R.U32.HI R23, RZ, 0x1, R9 ;  /* 0x00000001ff177819 */ /* 0x000fe40000011609 */
[----:B------:R-:W-:-:S04]  /*62e0*/  SEL R8, RZ, 0x1, !P0 ;  /* 0x00000001ff087807 */ /* 0x000fc80004000000 */
[----:B------:R-:W-:-:S04]  /*62f0*/  LOP3.LUT R8, R8, 0x1, R23, 0xf8, !PT ;  /* 0x0000000108087812 */ /* 0x000fc800078ef817 */
[----:B------:R-:W-:-:S05]  /*6300*/  LOP3.LUT R8, R8, R9, RZ, 0xc0, !PT ;  /* 0x0000000908087212 */ /* 0x000fca00078ec0ff */
[----:B------:R-:W-:-:S05]  /*6310*/  IMAD.IADD R23, R23, 0x1, R8 ;  /* 0x0000000117177824 */ /* 0x000fca00078e0208 */
[----:B------:R-:W-:Y:S01]  /*6320*/  LOP3.LUT R0, R23, R0, RZ, 0xfc, !PT ;  /* 0x0000000017007212 */ /* 0x000fe200078efcff */
[----:B------:R-:W-:Y:S06]  /*6330*/  BRA `(.L_x_148) ;  /* 0x0000000000107947 */ /* 0x000fec0003800000 */
.L_x_147:
[----:B------:R-:W-:-:S04]  /*6340*/  LOP3.LUT R0, R0, 0x80000000, RZ, 0xc0, !PT ;  /* 0x8000000000007812 */ /* 0x000fc800078ec0ff */
[----:B------:R-:W-:Y:S01]  /*6350*/  LOP3.LUT R0, R0, 0x7f800000, RZ, 0xfc, !PT ;  /* 0x7f80000000007812 */ /* 0x000fe200078efcff */
[----:B------:R-:W-:Y:S06]  /*6360*/  BRA `(.L_x_148) ;  /* 0x0000000000047947 */ /* 0x000fec0003800000 */
.L_x_146:
[----:B------:R-:W-:-:S07]  /*6370*/  IMAD R0, R29, 0x800000, R0 ;  /* 0x008000001d007824 */ /* 0x000fce00078e0200 */
.L_x_148:
[----:B------:R-:W-:Y:S05]  /*6380*/  BSYNC.RECONVERGENT B6 ;  /* 0x0000000000067941 */ /* 0x000fea0003800200 */
.L_x_145:
[----:B------:R-:W-:Y:S05]  /*6390*/  BRA `(.L_x_149) ;  /* 0x0000000000207947 */ /* 0x000fea0003800000 */
.L_x_144:
[----:B------:R-:W-:-:S04]  /*63a0*/  LOP3.LUT R0, R23, 0x80000000, R0, 0x48, !PT ;  /* 0x8000000017007812 */ /* 0x000fc800078e4800 */
[----:B------:R-:W-:Y:S01]  /*63b0*/  LOP3.LUT R0, R0, 0x7f800000, RZ, 0xfc, !PT ;  /* 0x7f80000000007812 */ /* 0x000fe200078efcff */
[----:B------:R-:W-:Y:S06]  /*63c0*/  BRA `(.L_x_149) ;  /* 0x0000000000147947 */ /* 0x000fec0003800000 */
.L_x_143:
[----:B------:R-:W-:Y:S01]  /*63d0*/  LOP3.LUT R0, R23, 0x80000000, R0, 0x48, !PT ;  /* 0x8000000017007812 */ /* 0x000fe200078e4800 */
[----:B------:R-:W-:Y:S06]  /*63e0*/  BRA `(.L_x_149) ;  /* 0x00000000000c7947 */ /* 0x000fec0003800000 */
.L_x_142:
[----:B------:R-:W0:Y:S01]  /*63f0*/  MUFU.RSQ R0, -QNAN ;  /* 0xffc0000000007908 */ /* 0x000e220000001400 */
[----:B------:R-:W-:Y:S05]  /*6400*/  BRA `(.L_x_149) ;  /* 0x0000000000047947 */ /* 0x000fea0003800000 */
.L_x_141:
[----:B------:R-:W-:-:S07]  /*6410*/  FADD.FTZ R0, R0, R3 ;  /* 0x0000000300007221 */ /* 0x000fce0000010000 */
.L_x_149:
[----:B------:R-:W-:Y:S05]  /*6420*/  BSYNC.RECONVERGENT B5 ;  /* 0x0000000000057941 */ /* 0x000fea0003800200 */
.L_x_139:
[----:B------:R-:W-:Y:S01]  /*6430*/  MOV R8, R21 ;  /* 0x0000001500087202 */ /* 0x000fe20000000f00 */
[----:B------:R-:W-:-:S04]  /*6440*/  IMAD.MOV.U32 R9, RZ, RZ, 0x0 ;  /* 0x00000000ff097424 */ /* 0x000fc800078e00ff */
[----:B0-----:R-:W-:Y:S05]  /*6450*/  RET.REL.NODEC R8 `(_Z6kernelPfPhS_ii) ;  /* 0xffffff9808e87950 */ /* 0x001fea0003c3ffff */
.L_x_150:
        /* <DEDUP_REMOVED lines=10> */
.L_x_151:


//--------------------- .nv.global.init           --------------------------
	.section	.nv.global.init,"aw",@progbits
.nv.global.init:
	.type		$str$4,@object
	.size		$str$4,($str$1 - $str$4)
$str$4:
        /*0000*/ 	.byte	0x69, 0x6e, 0x70, 0x75, 0x74, 0x5b, 0x25, 0x64, 0x5d, 0x20, 0x3d, 0x20, 0x25, 0x66, 0x0a, 0x00
	.type		$str$1,@object
	.size		$str$1,($str$3 - $str$1)
$str$1:
        /*0010*/ 	.byte	0x71, 0x75, 0x61, 0x6e, 0x74, 0x69, 0x7a, 0x65, 0x64, 0x20, 0x61, 0x72, 0x72, 0x61, 0x79, 0x5b
        /*0020*/ 	.byte	0x25, 0x64, 0x5d, 0x20, 0x3d, 0x20, 0x25, 0x75, 0x20, 0x0a, 0x00
	.type		$str$3,@object
	.size		$str$3,($str - $str$3)
$str$3:
        /*002b*/ 	.byte	0x64, 0x65, 0x71, 0x75, 0x61, 0x6e, 0x74, 0x69, 0x7a, 0x65, 0x64, 0x20, 0x61, 0x72, 0x72, 0x61
        /*003b*/ 	.byte	0x79, 0x5b, 0x25, 0x64, 0x5d, 0x20, 0x3d, 0x20, 0x25, 0x66, 0x0a, 0x00
	.type		$str,@object
	.size		$str,($str$2 - $str)
$str:
        /*0047*/ 	.byte	0x54, 0x68, 0x65, 0x20, 0x6f, 0x75, 0x74, 0x70, 0x75, 0x74, 0x20, 0x6f, 0x66, 0x20, 0x71, 0x75
        /*0057*/ 	.byte	0x61, 0x6e, 0x74, 0x69, 0x7a, 0x61, 0x74, 0x69, 0x6f, 0x6e, 0x20, 0x69, 0x73, 0x20, 0x61, 0x73
        /*0067*/ 	.byte	0x20, 0x66, 0x6f, 0x6c, 0x6c, 0x6f, 0x77, 0x73, 0x3a, 0x20, 0x0a, 0x00
	.type		$str$2,@object
	.size		$str$2,(.L_2 - $str$2)
$str$2:
        /*0073*/ 	.byte	0x54, 0x68, 0x65, 0x20, 0x6f, 0x75, 0x74, 0x70, 0x75, 0x74, 0x20, 0x6f, 0x66, 0x20, 0x64, 0x65
        /*0083*/ 	.byte	0x71, 0x75, 0x61, 0x6e, 0x74, 0x69, 0x7a, 0x61, 0x74, 0x69, 0x6f, 0x6e, 0x20, 0x69, 0x73, 0x20
        /*0093*/ 	.byte	0x61, 0x73, 0x20, 0x66, 0x6f, 0x6c, 0x6c, 0x6f, 0x77, 0x73, 0x3a, 0x20, 0x0a, 0x00
.L_2:


//--------------------- .nv.shared.reserved.0     --------------------------
	.section	.nv.shared.reserved.0,"aw",@nobits
	.weak		__nv_reservedSMEM_offset_0_alias
	.size		__nv_reservedSMEM_offset_0_alias, 0, 64
	.other		__nv_reservedSMEM_offset_0_alias,@"STO_CUDA_RESERVED_SHARED STV_DEFAULT"
__nv_reservedSMEM_offset_0_alias:
	.zero		0
	.zero		64


//--------------------- .nv.constant0._Z9initArrayPfif --------------------------
	.section	.nv.constant0._Z9initArrayPfif,"a",@progbits
	.sectionflags	@""
	.align	4
.nv.constant0._Z9initArrayPfif:
	.zero		912


//--------------------- .nv.constant0._Z6kernelPfPhS_ii --------------------------
	.section	.nv.constant0._Z6kernelPfPhS_ii,"a",@progbits
	.sectionflags	@""
	.align	4
.nv.constant0._Z6kernelPfPhS_ii:
	.zero		928


//--------------------- SYMBOLS --------------------------

	.type		.nv.reservedSmem.offset0,@object
	.size		.nv.reservedSmem.offset0,0x4
	.type		vprintf,@function
